def matmul_kernel(
    a_ptr,
    b_ptr,
    c_ptr,
    M,
    N,
    K,
    stride_am,
    stride_ak,
    stride_bk,
    stride_bn,
    stride_cm,
    stride_cn,
    BLOCK_M: tl.constexpr,
    BLOCK_N: tl.constexpr,
    BLOCK_K: tl.constexpr,
    GROUP_M: tl.constexpr,
):
    pid = tl.program_id(axis=0)
    num_pid_m = tl.cdiv(M, BLOCK_M)
    num_pid_n = tl.cdiv(N, BLOCK_N)
    num_pid_in_group = GROUP_M * num_pid_n
    group_id = pid // num_pid_in_group
    first_pid_m = group_id * GROUP_M
    group_size_m = min(num_pid_m - first_pid_m, GROUP_M)
    pid_m = first_pid_m + ((pid % num_pid_in_group) % group_size_m)
    pid_n = (pid % num_pid_in_group) // group_size_m

    offs_am = (pid_m * BLOCK_M + tl.arange(0, BLOCK_M)) % M
    offs_bn = (pid_n * BLOCK_N + tl.arange(0, BLOCK_N)) % N
    offs_k = tl.arange(0, BLOCK_K)
    a_ptrs = a_ptr + offs_am[:, None] * stride_am + offs_k[None, :] * stride_ak
    b_ptrs = b_ptr + offs_k[:, None] * stride_bk + offs_bn[None, :] * stride_bn

    acc = tl.zeros((BLOCK_M, BLOCK_N), dtype=tl.float32)
    for kk in range(0, tl.cdiv(K, BLOCK_K)):
        a = tl.load(a_ptrs, mask=offs_k[None, :] < K - kk * BLOCK_K, other=0.0)
        b = tl.load(b_ptrs, mask=offs_k[:, None] < K - kk * BLOCK_K, other=0.0)
        acc = tl.dot(a, b, acc)
        a_ptrs += BLOCK_K * stride_ak
        b_ptrs += BLOCK_K * stride_bk

    c = acc.to(c_ptr.dtype.element_ty)
    offs_cm = pid_m * BLOCK_M + tl.arange(0, BLOCK_M)
    offs_cn = pid_n * BLOCK_N + tl.arange(0, BLOCK_N)
    c_ptrs = c_ptr + offs_cm[:, None] * stride_cm + offs_cn[None, :] * stride_cn
    mask = (offs_cm[:, None] < M) & (offs_cn[None, :] < N)
    tl.store(c_ptrs, c, mask=mask)

# config = {"BLOCK_K": 64, "BLOCK_M": 32, "BLOCK_N": 128, "GROUP_M": 8, "arch": "sm_100", "dtype": "fp8e4m3", "num_ctas": 1, "num_stages": 3, "num_warps": 4}
# arch = sm_100


// ===== COMPILED SASS (sm_100a) =====

	.target	sm_100a

	.elftype	@"ET_EXEC"


//--------------------- .note.nv.tkinfo           --------------------------
	.section	.note.nv.tkinfo,"",@"SHT_NOTE"
	.sectionflags	@"SHF_NOTE_NV_TKINFO"
	.tkinfo
        /*0018*/ 	.word	0x00000081
        /*0030*/ 	.string	""
        /*0030*/ 	.string	"ptxas-blackwell"
        /*0030*/ 	.string	"Cuda compilation tools, release 12.9, V12.9.86"
        /*0030*/ 	.string	"Build cuda_12.9.r12.9/compiler.36037853_0"
        /*0030*/ 	.string	"-v  -suppress-debug-info  -lineinfo  -arch sm_100a "



//--------------------- .note.nv.cuver            --------------------------
	.section	.note.nv.cuver,"",@"SHT_NOTE"
	.sectionflags	@"SHF_NOTE_NV_CUVER"
        /*0018*/ 	.short	0x0001
        /*001a*/ 	.short	0x0064
        /*001c*/ 	.short	0x0001
        /*001e*/ 	.short	0x0000
        /*0020*/ 	.short	0x0001
        /*0022*/ 	.short	0x0000


//--------------------- .nv.info                  --------------------------
	.section	.nv.info,"",@"SHT_CUDA_INFO"
	.align	4


	//----- nvinfo : EIATTR_REGCOUNT
	.align		4
        /*0000*/ 	.byte	0x04, 0x2f
        /*0002*/ 	.short	(.L_1 - .L_0)
	.align		4
.L_0:
        /*0004*/ 	.word	index@(matmul_kernel)
        /*0008*/ 	.word	0x000000ff


	//----- nvinfo : EIATTR_FRAME_SIZE
	.align		4
.L_1:
        /*000c*/ 	.byte	0x04, 0x11
        /*000e*/ 	.short	(.L_3 - .L_2)
	.align		4
.L_2:
        /*0010*/ 	.word	index@(matmul_kernel)
        /*0014*/ 	.word	0x00000000


	//----- nvinfo : EIATTR_MIN_STACK_SIZE
	.align		4
.L_3:
        /*0018*/ 	.byte	0x04, 0x12
        /*001a*/ 	.short	(.L_5 - .L_4)
	.align		4
.L_4:
        /*001c*/ 	.word	index@(matmul_kernel)
        /*0020*/ 	.word	0x00000000
.L_5:


//--------------------- .nv.info.matmul_kernel    --------------------------
	.section	.nv.info.matmul_kernel,"",@"SHT_CUDA_INFO"
	.sectionflags	@""
	.align	4


	//----- nvinfo : EIATTR_CUDA_API_VERSION
	.align		4
        /*0000*/ 	.byte	0x04, 0x37
        /*0002*/ 	.short	(.L_7 - .L_6)
.L_6:
        /*0004*/ 	.word	0x00000081


	//----- nvinfo : EIATTR_KPARAM_INFO
	.align		4
.L_7:
        /*0008*/ 	.byte	0x04, 0x17
        /*000a*/ 	.short	(.L_9 - .L_8)
.L_8:
        /*000c*/ 	.word	0x00000000
        /*0010*/ 	.short	0x000d
        /*0012*/ 	.short	0x0048
        /*0014*/ 	.byte	0x00, 0xf4, 0x21, 0x00


	//----- nvinfo : EIATTR_KPARAM_INFO
	.align		4
.L_9:
        /*0018*/ 	.byte	0x04, 0x17
        /*001a*/ 	.short	(.L_11 - .L_10)
.L_10:
        /*001c*/ 	.word	0x00000000
        /*0020*/ 	.short	0x000c
        /*0022*/ 	.short	0x0040
        /*0024*/ 	.byte	0x00, 0xf4, 0x21, 0x00


	//----- nvinfo : EIATTR_KPARAM_INFO
	.align		4
.L_11:
        /*0028*/ 	.byte	0x04, 0x17
        /*002a*/ 	.short	(.L_13 - .L_12)
.L_12:
        /*002c*/ 	.word	0x00000000
        /*0030*/ 	.short	0x000b
        /*0032*/ 	.short	0x0038
        /*0034*/ 	.byte	0x00, 0xf0, 0x11, 0x00


	//----- nvinfo : EIATTR_KPARAM_INFO
	.align		4
.L_13:
        /*0038*/ 	.byte	0x04, 0x17
        /*003a*/ 	.short	(.L_15 - .L_14)
.L_14:
        /*003c*/ 	.word	0x00000000
        /*0040*/ 	.short	0x000a
        /*0042*/ 	.short	0x0034
        /*0044*/ 	.byte	0x00, 0xf0, 0x11, 0x00


	//----- nvinfo : EIATTR_KPARAM_INFO
	.align		4
.L_15:
        /*0048*/ 	.byte	0x04, 0x17
        /*004a*/ 	.short	(.L_17 - .L_16)
.L_16:
        /*004c*/ 	.word	0x00000000
        /*0050*/ 	.short	0x0009
        /*0052*/ 	.short	0x0030
        /*0054*/ 	.byte	0x00, 0xf0, 0x11, 0x00


	//----- nvinfo : EIATTR_KPARAM_INFO
	.align		4
.L_17:
        /*0058*/ 	.byte	0x04, 0x17
        /*005a*/ 	.short	(.L_19 - .L_18)
.L_18:
        /*005c*/ 	.word	0x00000000
        /*0060*/ 	.short	0x0008
        /*0062*/ 	.short	0x002c
        /*0064*/ 	.byte	0x00, 0xf0, 0x11, 0x00


	//----- nvinfo : EIATTR_KPARAM_INFO
	.align		4
.L_19:
        /*0068*/ 	.byte	0x04, 0x17
        /*006a*/ 	.short	(.L_21 - .L_20)
.L_20:
        /*006c*/ 	.word	0x00000000
        /*0070*/ 	.short	0x0007
        /*0072*/ 	.short	0x0028
        /*0074*/ 	.byte	0x00, 0xf0, 0x11, 0x00


	//----- nvinfo : EIATTR_KPARAM_INFO
	.align		4
.L_21:
        /*0078*/ 	.byte	0x04, 0x17
        /*007a*/ 	.short	(.L_23 - .L_22)
.L_22:
        /*007c*/ 	.word	0x00000000
        /*0080*/ 	.short	0x0006
        /*0082*/ 	.short	0x0024
        /*0084*/ 	.byte	0x00, 0xf0, 0x11, 0x00


	//----- nvinfo : EIATTR_KPARAM_INFO
	.align		4
.L_23:
        /*0088*/ 	.byte	0x04, 0x17
        /*008a*/ 	.short	(.L_25 - .L_24)
.L_24:
        /*008c*/ 	.word	0x00000000
        /*0090*/ 	.short	0x0005
        /*0092*/ 	.short	0x0020
        /*0094*/ 	.byte	0x00, 0xf0, 0x11, 0x00


	//----- nvinfo : EIATTR_KPARAM_INFO
	.align		4
.L_25:
        /*0098*/ 	.byte	0x04, 0x17
        /*009a*/ 	.short	(.L_27 - .L_26)
.L_26:
        /*009c*/ 	.word	0x00000000
        /*00a0*/ 	.short	0x0004
        /*00a2*/ 	.short	0x001c
        /*00a4*/ 	.byte	0x00, 0xf0, 0x11, 0x00


	//----- nvinfo : EIATTR_KPARAM_INFO
	.align		4
.L_27:
        /*00a8*/ 	.byte	0x04, 0x17
        /*00aa*/ 	.short	(.L_29 - .L_28)
.L_28:
        /*00ac*/ 	.word	0x00000000
        /*00b0*/ 	.short	0x0003
        /*00b2*/ 	.short	0x0018
        /*00b4*/ 	.byte	0x00, 0xf0, 0x11, 0x00


	//----- nvinfo : EIATTR_KPARAM_INFO
	.align		4
.L_29:
        /*00b8*/ 	.byte	0x04, 0x17
        /*00ba*/ 	.short	(.L_31 - .L_30)
.L_30:
        /*00bc*/ 	.word	0x00000000
        /*00c0*/ 	.short	0x0002
        /*00c2*/ 	.short	0x0010
        /*00c4*/ 	.byte	0x00, 0xf4, 0x21, 0x00


	//----- nvinfo : EIATTR_KPARAM_INFO
	.align		4
.L_31:
        /*00c8*/ 	.byte	0x04, 0x17
        /*00ca*/ 	.short	(.L_33 - .L_32)
.L_32:
        /*00cc*/ 	.word	0x00000000
        /*00d0*/ 	.short	0x0001
        /*00d2*/ 	.short	0x0008
        /*00d4*/ 	.byte	0x00, 0xf4, 0x21, 0x00


	//----- nvinfo : EIATTR_KPARAM_INFO
	.align		4
.L_33:
        /*00d8*/ 	.byte	0x04, 0x17
        /*00da*/ 	.short	(.L_35 - .L_34)
.L_34:
        /*00dc*/ 	.word	0x00000000
        /*00e0*/ 	.short	0x0000
        /*00e2*/ 	.short	0x0000
        /*00e4*/ 	.byte	0x00, 0xf4, 0x21, 0x00


	//----- nvinfo : EIATTR_SPARSE_MMA_MASK
	.align		4
.L_35:
        /*00e8*/ 	.byte	0x03, 0x50
        /*00ea*/ 	.short	0x0000


	//----- nvinfo : EIATTR_MAXREG_COUNT
	.align		4
        /*00ec*/ 	.byte	0x03, 0x1b
        /*00ee*/ 	.short	0x00ff


	//----- nvinfo : EIATTR_NUM_BARRIERS
	.align		4
        /*00f0*/ 	.byte	0x02, 0x4c
        /*00f2*/ 	.byte	0x01
	.zero		1


	//----- nvinfo : EIATTR_VRC_CTA_INIT_COUNT
	.align		4
        /*00f4*/ 	.byte	0x02, 0x4a
	.zero		1
	.zero		1


	//----- nvinfo : EIATTR_EXIT_INSTR_OFFSETS
	.align		4
        /*00f8*/ 	.byte	0x04, 0x1c
        /*00fa*/ 	.short	(.L_37 - .L_36)


	//   ....[0]....
.L_36:
        /*00fc*/ 	.word	0x00009c40


	//   ....[1]....
        /*0100*/ 	.word	0x00009c60


	//----- nvinfo : EIATTR_REQNTID
	.align		4
.L_37:
        /*0104*/ 	.byte	0x04, 0x10
        /*0106*/ 	.short	(.L_39 - .L_38)
.L_38:
        /*0108*/ 	.word	0x00000080
        /*010c*/ 	.word	0x00000001
        /*0110*/ 	.word	0x00000001


	//----- nvinfo : EIATTR_CBANK_PARAM_SIZE
	.align		4
.L_39:
        /*0114*/ 	.byte	0x03, 0x19
        /*0116*/ 	.short	0x0050


	//----- nvinfo : EIATTR_PARAM_CBANK
	.align		4
        /*0118*/ 	.byte	0x04, 0x0a
        /*011a*/ 	.short	(.L_41 - .L_40)
	.align		4
.L_40:
        /*011c*/ 	.word	index@(.nv.constant0.matmul_kernel)
        /*0120*/ 	.short	0x0380
        /*0122*/ 	.short	0x0050


	//----- nvinfo : EIATTR_SW_WAR
	.align		4
.L_41:
        /*0124*/ 	.byte	0x04, 0x36
        /*0126*/ 	.short	(.L_43 - .L_42)
.L_42:
        /*0128*/ 	.word	0x00000008
.L_43:


//--------------------- .nv.compat                --------------------------
	.section	.nv.compat,"",@"SHT_CUDA_COMPAT_INFO"
	.align	4
        /*0000*/ 	.byte	0x02, 0x02, 0x02, 0x00, 0x02, 0x05, 0x05, 0x00, 0x02, 0x03, 0x00, 0x00, 0x02, 0x06, 0x01, 0x00


//--------------------- .nv.callgraph             --------------------------
	.section	.nv.callgraph,"",@"SHT_CUDA_CALLGRAPH"
	.align	4
	.sectionentsize	8
	.align		4
        /*0000*/ 	.word	0x00000000
	.align		4
        /*0004*/ 	.word	0xffffffff
	.align		4
        /*0008*/ 	.word	0x00000000
	.align		4
        /*000c*/ 	.word	0xfffffffe
	.align		4
        /*0010*/ 	.word	0x00000000
	.align		4
        /*0014*/ 	.word	0xfffffffd
	.align		4
        /*0018*/ 	.word	0x00000000
	.align		4
        /*001c*/ 	.word	0xfffffffc


//--------------------- .text.matmul_kernel       --------------------------
	.section	.text.matmul_kernel,"ax",@progbits
	.align	128
        .global         matmul_kernel
        .type           matmul_kernel,@function
        .size           matmul_kernel,(.L_x_4 - matmul_kernel)
        .other          matmul_kernel,@"STO_CUDA_ENTRY STV_DEFAULT"
matmul_kernel:
.text.matmul_kernel:
[----:B------:R-:W0:Y:S08]  /*0000*/  LDC R1, c[0x0][0x37c] ;  /* 0x0000df00ff017b82 */ /* 0x000e300000000800 */
[----:B------:R-:W1:Y:S01]  /*0010*/  LDC.64 R46, c[0x0][0x398] ;  /* 0x0000e600ff2e7b82 */ /* 0x000e620000000a00 */
[----:B------:R-:W2:Y:S01]  /*0020*/  S2R R5, SR_CTAID.X ;  /* 0x0000000000057919 */ /* 0x000ea20000002500 */
[----:B------:R-:W3:Y:S01]  /*0030*/  LDCU UR4, c[0x0][0x3a0] ;  /* 0x00007400ff0477ac */ /* 0x000ee20008000800 */
[----:B------:R-:W4:Y:S01]  /*0040*/  S2R R44, SR_TID.X ;  /* 0x00000000002c7919 */ /* 0x000f220000002100 */
[----:B------:R-:W0:Y:S01]  /*0050*/  LDCU.64 UR12, c[0x0][0x358] ;  /* 0x00006b00ff0c77ac */ /* 0x000e220008000a00 */
[----:B------:R-:W0:Y:S01]  /*0060*/  LDCU UR18, c[0x0][0x3a0] ;  /* 0x00007400ff1277ac */ /* 0x000e220008000800 */
[----:B---3--:R-:W-:Y:S01]  /*0070*/  UIADD3 UR4, UPT, UPT, UR4, 0x3f, URZ ;  /* 0x0000003f04047890 */ /* 0x008fe2000fffe0ff */
[----:B-1----:R-:W-:-:S03]  /*0080*/  VIADD R0, R47, 0x7f ;  /* 0x0000007f2f007836 */ /* 0x002fc60000000000 */
[----:B------:R-:W-:Y:S02]  /*0090*/  UISETP.GT.AND UP0, UPT, UR4, 0x3f, UPT ;  /* 0x0000003f0400788c */ /* 0x000fe4000bf04270 */
[----:B------:R-:W-:-:S04]  /*00a0*/  SHF.R.S32.HI R3, RZ, 0x1f, R0 ;  /* 0x0000001fff037819 */ /* 0x000fc80000011400 */
[----:B------:R-:W-:Y:S02]  /*00b0*/  LEA.HI R3, R3, R0, RZ, 0x7 ;  /* 0x0000000003037211 */ /* 0x000fe400078f38ff */
[----:B--2---:R-:W-:Y:S02]  /*00c0*/  IABS R8, R5 ;  /* 0x0000000500087213 */ /* 0x004fe40000000000 */
[----:B------:R-:W-:Y:S02]  /*00d0*/  SHF.R.S32.HI R3, RZ, 0x7, R3 ;  /* 0x00000007ff037819 */ /* 0x000fe40000011403 */
[----:B----4-:R-:W-:Y:S02]  /*00e0*/  SHF.R.U32.HI R163, RZ, 0x5, R44 ;  /* 0x00000005ffa37819 */ /* 0x010fe4000001162c */
[----:B------:R-:W-:Y:S01]  /*00f0*/  LOP3.LUT R121, R44, 0x1f, RZ, 0xc0, !PT ;  /* 0x0000001f2c797812 */ /* 0x000fe200078ec0ff */
[----:B------:R-:W-:Y:S01]  /*0100*/  IMAD.SHL.U32 R4, R3, 0x8, RZ ;  /* 0x0000000803047824 */ /* 0x000fe200078e00ff */
[----:B------:R-:W-:-:S04]  /*0110*/  SGXT.U32 R163, R163, 0x2 ;  /* 0x00000002a3a3781a */ /* 0x000fc80000000000 */
[-C--:B------:R-:W-:Y:S02]  /*0120*/  IABS R7, R4.reuse ;  /* 0x0000000400077213 */ /* 0x080fe40000000000 */
[----:B------:R-:W-:Y:S02]  /*0130*/  IABS R10, R4 ;  /* 0x00000004000a7213 */ /* 0x000fe40000000000 */
[----:B------:R-:W1:Y:S01]  /*0140*/  I2F.RP R0, R7 ;  /* 0x0000000700007306 */ /* 0x000e620000209400 */
[C---:B------:R-:W-:Y:S02]  /*0150*/  LOP3.LUT R133, R163.reuse, 0x4, RZ, 0xfc, !PT ;  /* 0x00000004a3857812 */ /* 0x040fe400078efcff */
[C---:B------:R-:W-:Y:S02]  /*0160*/  LOP3.LUT R131, R163.reuse, 0x8, RZ, 0xfc, !PT ;  /* 0x00000008a3837812 */ /* 0x040fe400078efcff */
[C---:B------:R-:W-:Y:S02]  /*0170*/  LOP3.LUT R129, R163.reuse, 0xc, RZ, 0xfc, !PT ;  /* 0x0000000ca3817812 */ /* 0x040fe400078efcff */
[----:B------:R-:W-:-:S02]  /*0180*/  LOP3.LUT R127, R163, 0x10, RZ, 0xfc, !PT ;  /* 0x00000010a37f7812 */ /* 0x000fc400078efcff */
[C---:B------:R-:W-:Y:S02]  /*0190*/  LOP3.LUT R125, R163.reuse, 0x14, RZ, 0xfc, !PT ;  /* 0x00000014a37d7812 */ /* 0x040fe400078efcff */
[C---:B------:R-:W-:Y:S02]  /*01a0*/  LOP3.LUT R123, R163.reuse, 0x18, RZ, 0xfc, !PT ;  /* 0x00000018a37b7812 */ /* 0x040fe400078efcff */
[C---:B------:R-:W-:Y:S01]  /*01b0*/  LOP3.LUT R137, R163.reuse, 0x1c, RZ, 0xfc, !PT ;  /* 0x0000001ca3897812 */ /* 0x040fe200078efcff */
[----:B-1----:R-:W1:Y:S01]  /*01c0*/  MUFU.RCP R0, R0 ;  /* 0x0000000000007308 */ /* 0x002e620000001000 */
[C---:B------:R-:W-:Y:S02]  /*01d0*/  LOP3.LUT R139, R163.reuse, 0x20, RZ, 0xfc, !PT ;  /* 0x00000020a38b7812 */ /* 0x040fe400078efcff */
[C---:B------:R-:W-:Y:S02]  /*01e0*/  LOP3.LUT R141, R163.reuse, 0x24, RZ, 0xfc, !PT ;  /* 0x00000024a38d7812 */ /* 0x040fe400078efcff */
[----:B------:R-:W-:-:S02]  /*01f0*/  LOP3.LUT R143, R163, 0x28, RZ, 0xfc, !PT ;  /* 0x00000028a38f7812 */ /* 0x000fc400078efcff */
[C---:B------:R-:W-:Y:S02]  /*0200*/  LOP3.LUT R145, R163.reuse, 0x2c, RZ, 0xfc, !PT ;  /* 0x0000002ca3917812 */ /* 0x040fe400078efcff */
[C---:B------:R-:W-:Y:S02]  /*0210*/  LOP3.LUT R147, R163.reuse, 0x30, RZ, 0xfc, !PT ;  /* 0x00000030a3937812 */ /* 0x040fe400078efcff */
[C---:B------:R-:W-:Y:S02]  /*0220*/  LOP3.LUT R149, R163.reuse, 0x34, RZ, 0xfc, !PT ;  /* 0x00000034a3957812 */ /* 0x040fe400078efcff */
[C---:B------:R-:W-:Y:S02]  /*0230*/  LOP3.LUT R151, R163.reuse, 0x38, RZ, 0xfc, !PT ;  /* 0x00000038a3977812 */ /* 0x040fe400078efcff */
[----:B------:R-:W-:Y:S01]  /*0240*/  LOP3.LUT R159, R163, 0x3c, RZ, 0xfc, !PT ;  /* 0x0000003ca39f7812 */ /* 0x000fe200078efcff */
[----:B-1----:R-:W-:Y:S02]  /*0250*/  VIADD R2, R0, 0xffffffe ;  /* 0x0ffffffe00027836 */ /* 0x002fe40000000000 */
[----:B------:R-:W-:-:S02]  /*0260*/  IMAD.MOV R0, RZ, RZ, -R10 ;  /* 0x000000ffff007224 */ /* 0x000fc400078e0a0a */
[----:B------:R1:W2:Y:S02]  /*0270*/  F2I.FTZ.U32.TRUNC.NTZ R3, R2 ;  /* 0x0000000200037305 */ /* 0x0002a4000021f000 */
[----:B-1----:R-:W-:Y:S02]  /*0280*/  IMAD.MOV.U32 R2, RZ, RZ, RZ ;  /* 0x000000ffff027224 */ /* 0x002fe400078e00ff */
[----:B--2---:R-:W-:-:S04]  /*0290*/  IMAD.MOV R6, RZ, RZ, -R3 ;  /* 0x000000ffff067224 */ /* 0x004fc800078e0a03 */
[----:B------:R-:W-:Y:S02]  /*02a0*/  IMAD R9, R6, R7, RZ ;  /* 0x0000000706097224 */ /* 0x000fe400078e02ff */
[----:B------:R-:W-:Y:S02]  /*02b0*/  IMAD.MOV.U32 R6, RZ, RZ, R8 ;  /* 0x000000ffff067224 */ /* 0x000fe400078e0008 */
[----:B------:R-:W-:-:S06]  /*02c0*/  IMAD.HI.U32 R3, R3, R9, R2 ;  /* 0x0000000903037227 */ /* 0x000fcc00078e0002 */
[----:B------:R-:W-:-:S04]  /*02d0*/  IMAD.HI.U32 R3, R3, R6, RZ ;  /* 0x0000000603037227 */ /* 0x000fc800078e00ff */
[----:B------:R-:W-:-:S05]  /*02e0*/  IMAD R0, R3, R0, R6 ;  /* 0x0000000003007224 */ /* 0x000fca00078e0206 */
[----:B------:R-:W-:-:S13]  /*02f0*/  ISETP.GT.U32.AND P1, PT, R7, R0, PT ;  /* 0x000000000700720c */ /* 0x000fda0003f24070 */
[----:B------:R-:W-:Y:S02]  /*0300*/  @!P1 IMAD.IADD R0, R0, 0x1, -R7 ;  /* 0x0000000100009824 */ /* 0x000fe400078e0a07 */
[----:B------:R-:W-:Y:S01]  /*0310*/  @!P1 VIADD R3, R3, 0x1 ;  /* 0x0000000103039836 */ /* 0x000fe20000000000 */
[----:B------:R-:W-:Y:S02]  /*0320*/  ISETP.NE.AND P1, PT, R4, RZ, PT ;  /* 0x000000ff0400720c */ /* 0x000fe40003f25270 */
[----:B------:R-:W-:Y:S02]  /*0330*/  ISETP.GE.U32.AND P0, PT, R0, R7, PT ;  /* 0x000000070000720c */ /* 0x000fe40003f06070 */
[----:B------:R-:W-:-:S04]  /*0340*/  LOP3.LUT R0, R5, R4, RZ, 0x3c, !PT ;  /* 0x0000000405007212 */ /* 0x000fc800078e3cff */
[----:B------:R-:W-:Y:S01]  /*0350*/  ISETP.GE.AND P2, PT, R0, RZ, PT ;  /* 0x000000ff0000720c */ /* 0x000fe20003f46270 */
[----:B------:R-:W-:-:S06]  /*0360*/  VIADD R0, R46, 0x1f ;  /* 0x0000001f2e007836 */ /* 0x000fcc0000000000 */
[----:B------:R-:W-:-:S04]  /*0370*/  @P0 VIADD R3, R3, 0x1 ;  /* 0x0000000103030836 */ /* 0x000fc80000000000 */
[----:B------:R-:W-:Y:S01]  /*0380*/  IMAD.MOV.U32 R2, RZ, RZ, R3 ;  /* 0x000000ffff027224 */ /* 0x000fe200078e0003 */
[----:B------:R-:W-:-:S03]  /*0390*/  SHF.R.S32.HI R3, RZ, 0x1f, R0 ;  /* 0x0000001fff037819 */ /* 0x000fc60000011400 */
[----:B------:R-:W-:Y:S01]  /*03a0*/  @!P2 IMAD.MOV R2, RZ, RZ, -R2 ;  /* 0x000000ffff02a224 */ /* 0x000fe200078e0a02 */
[----:B------:R-:W-:Y:S02]  /*03b0*/  @!P1 LOP3.LUT R2, RZ, R4, RZ, 0x33, !PT ;  /* 0x00000004ff029212 */ /* 0x000fe400078e33ff */
[----:B------:R-:W-:-:S03]  /*03c0*/  LEA.HI R3, R3, R0, RZ, 0x5 ;  /* 0x0000000003037211 */ /* 0x000fc600078f28ff */
[----:B------:R-:W-:Y:S02]  /*03d0*/  IMAD.SHL.U32 R6, R2, 0x8, RZ ;  /* 0x0000000802067824 */ /* 0x000fe400078e00ff */
[----:B------:R-:W-:-:S03]  /*03e0*/  IMAD.MOV R2, RZ, RZ, -R2 ;  /* 0x000000ffff027224 */ /* 0x000fc600078e0a02 */
[----:B------:R-:W-:Y:S01]  /*03f0*/  LEA.HI.SX32 R3, R3, -R6, 0x1b ;  /* 0x8000000603037211 */ /* 0x000fe200078fdaff */
[----:B------:R-:W-:-:S03]  /*0400*/  IMAD R4, R4, R2, R5 ;  /* 0x0000000204047224 */ /* 0x000fc600078e0205 */
[----:B------:R-:W-:Y:S02]  /*0410*/  VIMNMX R11, PT, PT, R3, 0x8, PT ;  /* 0x00000008030b7848 */ /* 0x000fe40003fe0100 */
[----:B------:R-:W-:Y:S02]  /*0420*/  IABS R9, R4 ;  /* 0x0000000400097213 */ /* 0x000fe40000000000 */
[----:B------:R-:W-:-:S04]  /*0430*/  IABS R7, R11 ;  /* 0x0000000b00077213 */ /* 0x000fc80000000000 */
[----:B------:R-:W1:Y:S08]  /*0440*/  I2F.RP R0, R7 ;  /* 0x0000000700007306 */ /* 0x000e700000209400 */
[----:B-1----:R-:W1:Y:S02]  /*0450*/  MUFU.RCP R0, R0 ;  /* 0x0000000000007308 */ /* 0x002e640000001000 */
[----:B-1----:R-:W-:-:S06]  /*0460*/  VIADD R3, R0, 0xffffffe ;  /* 0x0ffffffe00037836 */ /* 0x002fcc0000000000 */
[----:B------:R-:W1:Y:S02]  /*0470*/  F2I.FTZ.U32.TRUNC.NTZ R3, R3 ;  /* 0x0000000300037305 */ /* 0x000e64000021f000 */
[----:B-1----:R-:W-:-:S04]  /*0480*/  IMAD.MOV R8, RZ, RZ, -R3 ;  /* 0x000000ffff087224 */ /* 0x002fc800078e0a03 */
[----:B------:R-:W-:Y:S01]  /*0490*/  IMAD.MOV.U32 R2, RZ, RZ, R8 ;  /* 0x000000ffff027224 */ /* 0x000fe200078e0008 */
[----:B------:R-:W-:-:S03]  /*04a0*/  IABS R8, R11 ;  /* 0x0000000b00087213 */ /* 0x000fc60000000000 */
[----:B------:R-:W-:Y:S02]  /*04b0*/  IMAD R5, R2, R7, RZ ;  /* 0x0000000702057224 */ /* 0x000fe400078e02ff */
[----:B------:R-:W-:Y:S02]  /*04c0*/  IMAD.MOV.U32 R2, RZ, RZ, RZ ;  /* 0x000000ffff027224 */ /* 0x000fe400078e00ff */
[----:B------:R-:W-:Y:S02]  /*04d0*/  IMAD.MOV R0, RZ, RZ, -R8 ;  /* 0x000000ffff007224 */ /* 0x000fe400078e0a08 */
[----:B------:R-:W-:Y:S01]  /*04e0*/  IMAD.HI.U32 R2, R3, R5, R2 ;  /* 0x0000000503027227 */ /* 0x000fe200078e0002 */
[----:B------:R-:W-:-:S05]  /*04f0*/  LOP3.LUT R3, R44, 0x40, RZ, 0xc0, !PT ;  /* 0x000000402c037812 */ /* 0x000fca00078ec0ff */
        /* <DEDUP_REMOVED lines=8> */
[----:B------:R-:W-:-:S07]  /*0580*/  ISETP.GE.AND P2, PT, R0, RZ, PT ;  /* 0x000000ff0000720c */ /* 0x000fce0003f46270 */
[----:B------:R-:W-:-:S06]  /*0590*/  @P0 VIADD R2, R2, 0x1 ;  /* 0x0000000102020836 */ /* 0x000fcc0000000000 */
[----:B------:R-:W-:Y:S01]  /*05a0*/  @!P2 IMAD.MOV R2, RZ, RZ, -R2 ;  /* 0x000000ffff02a224 */ /* 0x000fe200078e0a02 */
[----:B------:R-:W-:-:S05]  /*05b0*/  @!P1 LOP3.LUT R2, RZ, R11, RZ, 0x33, !PT ;  /* 0x0000000bff029212 */ /* 0x000fca00078e33ff */
[----:B------:R-:W-:Y:S02]  /*05c0*/  IMAD.MOV R0, RZ, RZ, -R2 ;  /* 0x000000ffff007224 */ /* 0x000fe400078e0a02 */
[----:B------:R-:W-:Y:S02]  /*05d0*/  IMAD.SHL.U32 R120, R2, 0x80, RZ ;  /* 0x0000008002787824 */ /* 0x000fe400078e00ff */
[----:B------:R-:W-:-:S04]  /*05e0*/  IMAD R0, R11, R0, R4 ;  /* 0x000000000b007224 */ /* 0x000fc800078e0204 */
[----:B------:R-:W-:-:S04]  /*05f0*/  IMAD.IADD R0, R6, 0x1, R0 ;  /* 0x0000000106007824 */ /* 0x000fc800078e0200 */
[----:B------:R-:W-:Y:S01]  /*0600*/  IMAD R121, R0, 0x20, R121 ;  /* 0x0000002000797824 */ /* 0x000fe200078e0279 */
[----:B0-----:R-:W-:Y:S06]  /*0610*/  BRA.U UP0, `(.L_x_0) ;  /* 0x0000000100507547 */ /* 0x001fec000b800000 */
[C---:B------:R-:W-:Y:S01]  /*0620*/  IMAD.SHL.U32 R119, R44.reuse, 0x2, RZ ;  /* 0x000000022c777824 */ /* 0x040fe200078e00ff */
[----:B------:R-:W-:Y:S01]  /*0630*/  CS2R R88, SRZ ;  /* 0x0000000000587805 */ /* 0x000fe2000001ff00 */
[C---:B------:R-:W-:Y:S01]  /*0640*/  IMAD.SHL.U32 R118, R44.reuse, 0x40, RZ ;  /* 0x000000402c767824 */ /* 0x040fe200078e00ff */
[----:B------:R-:W-:Y:S01]  /*0650*/  CS2R R90, SRZ ;  /* 0x00000000005a7805 */ /* 0x000fe2000001ff00 */
[----:B------:R-:W-:Y:S01]  /*0660*/  IMAD.SHL.U32 R117, R44, 0x8, RZ ;  /* 0x000000082c757824 */ /* 0x000fe200078e00ff */
[----:B------:R-:W-:Y:S02]  /*0670*/  CS2R R84, SRZ ;  /* 0x0000000000547805 */ /* 0x000fe4000001ff00 */
[----:B------:R-:W-:Y:S02]  /*0680*/  CS2R R86, SRZ ;  /* 0x0000000000567805 */ /* 0x000fe4000001ff00 */
[----:B------:R-:W-:Y:S02]  /*0690*/  CS2R R80, SRZ ;  /* 0x0000000000507805 */ /* 0x000fe4000001ff00 */
[----:B------:R-:W-:-:S02]  /*06a0*/  CS2R R82, SRZ ;  /* 0x0000000000527805 */ /* 0x000fc4000001ff00 */
[----:B------:R-:W-:Y:S02]  /*06b0*/  CS2R R76, SRZ ;  /* 0x00000000004c7805 */ /* 0x000fe4000001ff00 */
[----:B------:R-:W-:Y:S02]  /*06c0*/  CS2R R78, SRZ ;  /* 0x00000000004e7805 */ /* 0x000fe4000001ff00 */
[----:B------:R-:W-:Y:S02]  /*06d0*/  CS2R R72, SRZ ;  /* 0x0000000000487805 */ /* 0x000fe4000001ff00 */
[----:B------:R-:W-:Y:S02]  /*06e0*/  CS2R R74, SRZ ;  /* 0x00000000004a7805 */ /* 0x000fe4000001ff00 */
[----:B------:R-:W-:Y:S02]  /*06f0*/  CS2R R68, SRZ ;  /* 0x0000000000447805 */ /* 0x000fe4000001ff00 */
[----:B------:R-:W-:-:S02]  /*0700*/  CS2R R70, SRZ ;  /* 0x0000000000467805 */ /* 0x000fc4000001ff00 */
[----:B------:R-:W-:Y:S02]  /*0710*/  CS2R R64, SRZ ;  /* 0x0000000000407805 */ /* 0x000fe4000001ff00 */
[----:B------:R-:W-:Y:S02]  /*0720*/  CS2R R66, SRZ ;  /* 0x0000000000427805 */ /* 0x000fe4000001ff00 */
[----:B------:R-:W-:Y:S02]  /*0730*/  CS2R R60, SRZ ;  /* 0x00000000003c7805 */ /* 0x000fe4000001ff00 */
[----:B------:R-:W-:Y:S01]  /*0740*/  CS2R R62, SRZ ;  /* 0x00000000003e7805 */ /* 0x000fe2000001ff00 */
[----:B------:R-:W-:Y:S06]  /*0750*/  BRA `(.L_x_1) ;  /* 0x0000007c00907947 */ /* 0x000fec0003800000 */
.L_x_0:
[----:B------:R-:W-:Y:S01]  /*0760*/  IABS R10, R46 ;  /* 0x0000002e000a7213 */ /* 0x000fe20000000000 */
[----:B------:R-:W0:Y:S01]  /*0770*/  LDCU UR6, c[0x0][0x3a4] ;  /* 0x00007480ff0677ac */ /* 0x000e220008000800 */
[----:B------:R-:W-:Y:S01]  /*0780*/  IABS R2, R47 ;  /* 0x0000002f00027213 */ /* 0x000fe20000000000 */
[C---:B------:R-:W-:Y:S01]  /*0790*/  IMAD.SHL.U32 R118, R44.reuse, 0x40, RZ ;  /* 0x000000402c767824 */ /* 0x040fe200078e00ff */
[----:B------:R-:W1:Y:S01]  /*07a0*/  I2F.RP R8, R10 ;  /* 0x0000000a00087306 */ /* 0x000e620000209400 */
[----:B------:R-:W-:Y:S01]  /*07b0*/  LEA.HI R3, R3, R120, RZ, 0x1a ;  /* 0x0000007803037211 */ /* 0x000fe200078fd0ff */
[----:B------:R-:W2:Y:S01]  /*07c0*/  LDCU UR5, c[0x0][0x3b0] ;  /* 0x00007600ff0577ac */ /* 0x000ea20008000800 */
[C---:B------:R-:W-:Y:S01]  /*07d0*/  LOP3.LUT R122, R44.reuse, 0x3f, RZ, 0xc0, !PT ;  /* 0x0000003f2c7a7812 */ /* 0x040fe200078ec0ff */
[----:B------:R-:W-:Y:S01]  /*07e0*/  IMAD.SHL.U32 R117, R44, 0x8, RZ ;  /* 0x000000082c757824 */ /* 0x000fe200078e00ff */
[----:B------:R-:W-:Y:S01]  /*07f0*/  IABS R105, R3 ;  /* 0x0000000300697213 */ /* 0x000fe20000000000 */
[C---:B------:R-:W-:Y:S01]  /*0800*/  VIADD R12, R3.reuse, 0x7e ;  /* 0x0000007e030c7836 */ /* 0x040fe20000000000 */
[----:B------:R-:W3:Y:S01]  /*0810*/  LDCU.128 UR8, c[0x0][0x380] ;  /* 0x00007000ff0877ac */ /* 0x000ee20008000c00 */
[----:B------:R-:W4:Y:S01]  /*0820*/  I2F.RP R0, R2 ;  /* 0x0000000200007306 */ /* 0x000f220000209400 */
[----:B------:R-:W-:-:S02]  /*0830*/  VIADD R14, R3, 0x7c ;  /* 0x0000007c030e7836 */ /* 0x000fc40000000000 */
[C---:B------:R-:W-:Y:S01]  /*0840*/  VIADD R15, R3.reuse, 0x7a ;  /* 0x0000007a030f7836 */ /* 0x040fe20000000000 */
[----:B------:R-:W-:Y:S01]  /*0850*/  ISETP.GE.AND P4, PT, R12, RZ, PT ;  /* 0x000000ff0c00720c */ /* 0x000fe20003f86270 */
[C---:B------:R-:W-:Y:S02]  /*0860*/  VIADD R16, R3.reuse, 0x78 ;  /* 0x0000007803107836 */ /* 0x040fe40000000000 */
[C---:B------:R-:W-:Y:S01]  /*0870*/  VIADD R20, R3.reuse, 0x6e ;  /* 0x0000006e03147836 */ /* 0x040fe20000000000 */
[----:B-1----:R-:W1:Y:S01]  /*0880*/  MUFU.RCP R8, R8 ;  /* 0x0000000800087308 */ /* 0x002e620000001000 */
[----:B------:R-:W-:Y:S01]  /*0890*/  IABS R13, R15 ;  /* 0x0000000f000d7213 */ /* 0x000fe20000000000 */
[C---:B------:R-:W-:Y:S02]  /*08a0*/  VIADD R18, R3.reuse, 0x70 ;  /* 0x0000007003127836 */ /* 0x040fe40000000000 */
[----:B------:R-:W-:Y:S01]  /*08b0*/  IABS R19, R20 ;  /* 0x0000001400137213 */ /* 0x000fe20000000000 */
[----:B------:R-:W-:-:S02]  /*08c0*/  VIADD R21, R3, 0x6c ;  /* 0x0000006c03157836 */ /* 0x000fc40000000000 */
[----:B------:R-:W-:Y:S01]  /*08d0*/  IABS R17, R18 ;  /* 0x0000001200117213 */ /* 0x000fe20000000000 */
[----:B----4-:R-:W4:Y:S01]  /*08e0*/  MUFU.RCP R0, R0 ;  /* 0x0000000000007308 */ /* 0x010f220000001000 */
[C---:B------:R-:W-:Y:S02]  /*08f0*/  VIADD R22, R3.reuse, 0x6a ;  /* 0x0000006a03167836 */ /* 0x040fe40000000000 */
[C---:B------:R-:W-:Y:S02]  /*0900*/  VIADD R24, R3.reuse, 0x62 ;  /* 0x0000006203187836 */ /* 0x040fe40000000000 */
[C---:B------:R-:W-:Y:S02]  /*0910*/  VIADD R28, R3.reuse, 0x5a ;  /* 0x0000005a031c7836 */ /* 0x040fe40000000000 */
[C---:B------:R-:W-:Y:S01]  /*0920*/  VIADD R26, R3.reuse, 0x5c ;  /* 0x0000005c031a7836 */ /* 0x040fe20000000000 */
[----:B------:R-:W-:Y:S01]  /*0930*/  IABS R25, R24 ;  /* 0x0000001800197213 */ /* 0x000fe20000000000 */
[----:B-1----:R-:W-:Y:S01]  /*0940*/  VIADD R6, R8, 0xffffffe ;  /* 0x0ffffffe08067836 */ /* 0x002fe20000000000 */
[----:B------:R-:W-:Y:S01]  /*0950*/  IABS R8, R121 ;  /* 0x0000007900087213 */ /* 0x000fe20000000000 */
[C---:B------:R-:W-:Y:S01]  /*0960*/  VIADD R30, R3.reuse, 0x58 ;  /* 0x00000058031e7836 */ /* 0x040fe20000000000 */
[----:B------:R-:W-:Y:S01]  /*0970*/  IABS R29, R28 ;  /* 0x0000001c001d7213 */ /* 0x000fe20000000000 */
[----:B------:R1:W5:Y:S01]  /*0980*/  F2I.FTZ.U32.TRUNC.NTZ R7, R6 ;  /* 0x0000000600077305 */ /* 0x000362000021f000 */
[----:B------:R-:W-:Y:S01]  /*0990*/  IABS R27, R26 ;  /* 0x0000001a001b7213 */ /* 0x000fe20000000000 */
[----:B------:R-:W-:-:S02]  /*09a0*/  VIADD R32, R3, 0x54 ;  /* 0x0000005403207836 */ /* 0x000fc40000000000 */
[----:B----4-:R-:W-:Y:S02]  /*09b0*/  VIADD R4, R0, 0xffffffe ;  /* 0x0ffffffe00047836 */ /* 0x010fe40000000000 */
[C---:B------:R-:W-:Y:S02]  /*09c0*/  VIADD R34, R3.reuse, 0x4a ;  /* 0x0000004a03227836 */ /* 0x040fe40000000000 */
[----:B------:R4:W0:Y:S01]  /*09d0*/  F2I.FTZ.U32.TRUNC.NTZ R5, R4 ;  /* 0x0000000400057305 */ /* 0x000822000021f000 */
[----:B-1----:R-:W-:Y:S02]  /*09e0*/  IMAD.MOV.U32 R6, RZ, RZ, RZ ;  /* 0x000000ffff067224 */ /* 0x002fe400078e00ff */
[C---:B------:R-:W-:Y:S02]  /*09f0*/  VIADD R36, R3.reuse, 0x48 ;  /* 0x0000004803247836 */ /* 0x040fe40000000000 */
[----:B------:R-:W-:Y:S02]  /*0a00*/  VIADD R38, R3, 0x46 ;  /* 0x0000004603267836 */ /* 0x000fe40000000000 */
[----:B-----5:R-:W-:-:S02]  /*0a10*/  IMAD.MOV R9, RZ, RZ, -R7 ;  /* 0x000000ffff097224 */ /* 0x020fc400078e0a07 */
[----:B----4-:R-:W-:Y:S01]  /*0a20*/  IMAD.MOV.U32 R4, RZ, RZ, RZ ;  /* 0x000000ffff047224 */ /* 0x010fe200078e00ff */
[----:B------:R-:W-:Y:S01]  /*0a30*/  IABS R37, R38 ;  /* 0x0000002600257213 */ /* 0x000fe20000000000 */
[----:B------:R-:W-:Y:S02]  /*0a40*/  IMAD R9, R9, R10, RZ ;  /* 0x0000000a09097224 */ /* 0x000fe400078e02ff */
[----:B------:R-:W-:Y:S02]  /*0a50*/  VIADD R40, R3, 0x3e ;  /* 0x0000003e03287836 */ /* 0x000fe40000000000 */
[----:B------:R-:W-:-:S03]  /*0a60*/  IMAD.HI.U32 R7, R7, R9, R6 ;  /* 0x0000000907077227 */ /* 0x000fc600078e0006 */
[----:B------:R-:W-:Y:S01]  /*0a70*/  IABS R43, R40 ;  /* 0x00000028002b7213 */ /* 0x000fe20000000000 */
[----:B------:R-:W-:Y:S02]  /*0a80*/  IMAD.MOV.U32 R9, RZ, RZ, R8 ;  /* 0x000000ffff097224 */ /* 0x000fe400078e0008 */
[----:B0-----:R-:W-:Y:S02]  /*0a90*/  IMAD.MOV R11, RZ, RZ, -R5 ;  /* 0x000000ffff0b7224 */ /* 0x001fe400078e0a05 */
[----:B------:R-:W-:-:S04]  /*0aa0*/  IMAD.HI.U32 R7, R7, R9, RZ ;  /* 0x0000000907077227 */ /* 0x000fc800078e00ff */
[----:B------:R-:W-:Y:S02]  /*0ab0*/  IMAD.MOV R0, RZ, RZ, -R7 ;  /* 0x000000ffff007224 */ /* 0x000fe400078e0a07 */
[----:B------:R-:W-:Y:S01]  /*0ac0*/  IMAD R7, R11, R2, RZ ;  /* 0x000000020b077224 */ /* 0x000fe200078e02ff */
[----:B------:R-:W-:Y:S01]  /*0ad0*/  IABS R11, R14 ;  /* 0x0000000e000b7213 */ /* 0x000fe20000000000 */
[----:B------:R-:W-:Y:S01]  /*0ae0*/  IMAD R9, R10, R0, R9 ;  /* 0x000000000a097224 */ /* 0x000fe200078e0209 */
[----:B------:R-:W-:Y:S01]  /*0af0*/  IABS R0, R12 ;  /* 0x0000000c00007213 */ /* 0x000fe20000000000 */
[----:B------:R-:W-:-:S03]  /*0b00*/  IMAD.HI.U32 R4, R5, R7, R4 ;  /* 0x0000000705047227 */ /* 0x000fc600078e0004 */
[----:B------:R-:W-:Y:S01]  /*0b10*/  ISETP.GT.U32.AND P0, PT, R10, R9, PT ;  /* 0x000000090a00720c */ /* 0x000fe20003f04070 */
[----:B------:R-:W-:Y:S02]  /*0b20*/  IMAD.MOV.U32 R7, RZ, RZ, R0 ;  /* 0x000000ffff077224 */ /* 0x000fe400078e0000 */
[----:B------:R-:W-:-:S04]  /*0b30*/  IMAD.HI.U32 R5, R4, R11, RZ ;  /* 0x0000000b04057227 */ /* 0x000fc800078e00ff */
[----:B------:R-:W-:-:S04]  /*0b40*/  IMAD.HI.U32 R0, R4, R7, RZ ;  /* 0x0000000704007227 */ /* 0x000fc800078e00ff */
[----:B------:R-:W-:Y:S02]  /*0b50*/  IMAD.MOV R0, RZ, RZ, -R0 ;  /* 0x000000ffff007224 */ /* 0x000fe400078e0a00 */
[----:B------:R-:W-:Y:S02]  /*0b60*/  IMAD.MOV R5, RZ, RZ, -R5 ;  /* 0x000000ffff057224 */ /* 0x000fe400078e0a05 */
[C---:B------:R-:W-:Y:S02]  /*0b70*/  IMAD R8, R2.reuse, R0, R7 ;  /* 0x0000000002087224 */ /* 0x040fe400078e0207 */
[----:B------:R-:W-:Y:S01]  /*0b80*/  @!P0 IMAD.IADD R9, R9, 0x1, -R10 ;  /* 0x0000000109098824 */ /* 0x000fe200078e0a0a */
[----:B------:R-:W-:Y:S01]  /*0b90*/  ISETP.GE.AND P0, PT, R121, RZ, PT ;  /* 0x000000ff7900720c */ /* 0x000fe20003f06270 */
[C---:B------:R-:W-:Y:S01]  /*0ba0*/  IMAD R6, R2.reuse, R5, R11 ;  /* 0x0000000502067224 */ /* 0x040fe200078e020b */
[----:B------:R-:W-:Y:S01]  /*0bb0*/  ISETP.GT.U32.AND P1, PT, R2, R8, PT ;  /* 0x000000080200720c */ /* 0x000fe20003f24070 */
[----:B------:R-:W-:Y:S01]  /*0bc0*/  IMAD.HI.U32 R0, R4, R13, RZ ;  /* 0x0000000d04007227 */ /* 0x000fe200078e00ff */
[----:B------:R-:W-:-:S02]  /*0bd0*/  IABS R11, R16 ;  /* 0x00000010000b7213 */ /* 0x000fc40000000000 */
[----:B------:R-:W-:Y:S01]  /*0be0*/  ISETP.GT.U32.AND P3, PT, R10, R9, PT ;  /* 0x000000090a00720c */ /* 0x000fe20003f64070 */
[----:B------:R-:W-:Y:S01]  /*0bf0*/  IMAD.MOV R0, RZ, RZ, -R0 ;  /* 0x000000ffff007224 */ /* 0x000fe200078e0a00 */
[----:B------:R-:W-:Y:S01]  /*0c00*/  ISETP.GT.U32.AND P2, PT, R2, R6, PT ;  /* 0x000000060200720c */ /* 0x000fe20003f44070 */
[----:B------:R-:W-:-:S04]  /*0c10*/  IMAD.HI.U32 R7, R4, R11, RZ ;  /* 0x0000000b04077227 */ /* 0x000fc800078e00ff */
[----:B------:R-:W-:Y:S02]  /*0c20*/  IMAD R5, R2, R0, R13 ;  /* 0x0000000002057224 */ /* 0x000fe400078e020d */
[----:B------:R-:W-:Y:S02]  /*0c30*/  @!P1 IMAD.IADD R8, R8, 0x1, -R2 ;  /* 0x0000000108089824 */ /* 0x000fe400078e0a02 */
[----:B------:R-:W-:Y:S01]  /*0c40*/  IMAD.MOV R7, RZ, RZ, -R7 ;  /* 0x000000ffff077224 */ /* 0x000fe200078e0a07 */
[C---:B------:R-:W-:Y:S01]  /*0c50*/  ISETP.GT.U32.AND P1, PT, R2.reuse, R5, PT ;  /* 0x000000050200720c */ /* 0x040fe20003f24070 */
[----:B------:R-:W-:Y:S01]  /*0c60*/  @!P3 IMAD.IADD R9, R9, 0x1, -R10 ;  /* 0x000000010909b824 */ /* 0x000fe200078e0a0a */
[C---:B------:R-:W-:Y:S01]  /*0c70*/  ISETP.GT.U32.AND P6, PT, R2.reuse, R8, PT ;  /* 0x000000080200720c */ /* 0x040fe20003fc4070 */
[----:B------:R-:W-:Y:S01]  /*0c80*/  IMAD R7, R2, R7, R11 ;  /* 0x0000000702077224 */ /* 0x000fe200078e020b */
[----:B------:R-:W-:Y:S01]  /*0c90*/  ISETP.NE.AND P3, PT, R46, RZ, PT ;  /* 0x000000ff2e00720c */ /* 0x000fe20003f65270 */
[----:B------:R-:W-:-:S02]  /*0ca0*/  IMAD.MOV.U32 R0, RZ, RZ, R9 ;  /* 0x000000ffff007224 */ /* 0x000fc400078e0009 */
[C---:B------:R-:W-:Y:S02]  /*0cb0*/  VIADD R12, R3.reuse, 0x76 ;  /* 0x00000076030c7836 */ /* 0x040fe40000000000 */
[----:B------:R-:W-:Y:S01]  /*0cc0*/  @!P0 IMAD.MOV R0, RZ, RZ, -R0 ;  /* 0x000000ffff008224 */ /* 0x000fe200078e0a00 */
[----:B------:R-:W-:Y:S01]  /*0cd0*/  ISETP.GE.AND P0, PT, R14, RZ, PT ;  /* 0x000000ff0e00720c */ /* 0x000fe20003f06270 */
[----:B------:R-:W-:Y:S01]  /*0ce0*/  VIADD R14, R3, 0x74 ;  /* 0x00000074030e7836 */ /* 0x000fe20000000000 */
[----:B------:R-:W-:Y:S01]  /*0cf0*/  IABS R13, R12 ;  /* 0x0000000c000d7213 */ /* 0x000fe20000000000 */
[--C-:B------:R-:W-:Y:S02]  /*0d00*/  @!P1 IMAD.IADD R5, R5, 0x1, -R2.reuse ;  /* 0x0000000105059824 */ /* 0x100fe400078e0a02 */
[----:B------:R-:W-:Y:S01]  /*0d10*/  @!P6 IMAD.IADD R8, R8, 0x1, -R2 ;  /* 0x000000010808e824 */ /* 0x000fe200078e0a02 */
[----:B------:R-:W-:Y:S01]  /*0d20*/  ISETP.GT.U32.AND P6, PT, R2, R7, PT ;  /* 0x000000070200720c */ /* 0x000fe20003fc4070 */
[----:B------:R-:W-:Y:S01]  /*0d30*/  IMAD.HI.U32 R9, R4, R13, RZ ;  /* 0x0000000d04097227 */ /* 0x000fe200078e00ff */
[----:B------:R-:W-:-:S02]  /*0d40*/  IABS R11, R14 ;  /* 0x0000000e000b7213 */ /* 0x000fc40000000000 */
[----:B------:R-:W-:Y:S01]  /*0d50*/  ISETP.GT.U32.AND P1, PT, R2, R5, PT ;  /* 0x000000050200720c */ /* 0x000fe20003f24070 */
[----:B------:R-:W-:Y:S01]  /*0d60*/  IMAD.MOV R9, RZ, RZ, -R9 ;  /* 0x000000ffff097224 */ /* 0x000fe200078e0a09 */
[----:B------:R-:W-:Y:S01]  /*0d70*/  @!P3 LOP3.LUT R0, RZ, R46, RZ, 0x33, !PT ;  /* 0x0000002eff00b212 */ /* 0x000fe200078e33ff */
[----:B------:R-:W-:Y:S01]  /*0d80*/  IMAD.HI.U32 R10, R4, R11, RZ ;  /* 0x0000000b040a7227 */ /* 0x000fe200078e00ff */
[----:B------:R-:W-:-:S03]  /*0d90*/  ISETP.GE.AND P3, PT, R16, RZ, PT ;  /* 0x000000ff1000720c */ /* 0x000fc60003f66270 */
[C---:B------:R-:W-:Y:S02]  /*0da0*/  IMAD R9, R2.reuse, R9, R13 ;  /* 0x0000000902097224 */ /* 0x040fe400078e020d */
[----:B------:R-:W-:Y:S02]  /*0db0*/  @!P6 IMAD.IADD R7, R7, 0x1, -R2 ;  /* 0x000000010707e824 */ /* 0x000fe400078e0a02 */
[----:B------:R-:W-:Y:S02]  /*0dc0*/  IMAD.MOV R10, RZ, RZ, -R10 ;  /* 0x000000ffff0a7224 */ /* 0x000fe400078e0a0a */
[--C-:B------:R-:W-:Y:S01]  /*0dd0*/  @!P1 IMAD.IADD R5, R5, 0x1, -R2.reuse ;  /* 0x0000000105059824 */ /* 0x100fe200078e0a02 */
[C---:B------:R-:W-:Y:S01]  /*0de0*/  ISETP.GT.U32.AND P6, PT, R2.reuse, R7, PT ;  /* 0x000000070200720c */ /* 0x040fe20003fc4070 */
[C---:B------:R-:W-:Y:S01]  /*0df0*/  IMAD R10, R2.reuse, R10, R11 ;  /* 0x0000000a020a7224 */ /* 0x040fe200078e020b */
[----:B------:R-:W-:Y:S01]  /*0e00*/  ISETP.GT.U32.AND P1, PT, R2, R9, PT ;  /* 0x000000090200720c */ /* 0x000fe20003f24070 */
[----:B------:R-:W-:Y:S01]  /*0e10*/  @!P2 IMAD.IADD R6, R6, 0x1, -R2 ;  /* 0x000000010606a824 */ /* 0x000fe200078e0a02 */
[----:B------:R-:W-:Y:S01]  /*0e20*/  ISETP.GE.AND P2, PT, R15, RZ, PT ;  /* 0x000000ff0f00720c */ /* 0x000fe20003f46270 */
[----:B------:R-:W-:-:S02]  /*0e30*/  VIADD R16, R3, 0x72 ;  /* 0x0000007203107836 */ /* 0x000fc40000000000 */
[----:B------:R-:W-:Y:S01]  /*0e40*/  IMAD.HI.U32 R13, R4, R19, RZ ;  /* 0x00000013040d7227 */ /* 0x000fe200078e00ff */
[C---:B------:R-:W-:Y:S02]  /*0e50*/  ISETP.GT.U32.AND P5, PT, R2.reuse, R6, PT ;  /* 0x000000060200720c */ /* 0x040fe40003fa4070 */
[----:B------:R-:W-:Y:S01]  /*0e60*/  IABS R15, R16 ;  /* 0x00000010000f7213 */ /* 0x000fe20000000000 */
[----:B------:R-:W-:Y:S02]  /*0e70*/  IMAD.MOV R13, RZ, RZ, -R13 ;  /* 0x000000ffff0d7224 */ /* 0x000fe400078e0a0d */
[--C-:B------:R-:W-:Y:S01]  /*0e80*/  @!P6 IMAD.IADD R7, R7, 0x1, -R2.reuse ;  /* 0x000000010707e824 */ /* 0x100fe200078e0a02 */
[----:B------:R-:W-:Y:S01]  /*0e90*/  ISETP.GT.U32.AND P6, PT, R2, R10, PT ;  /* 0x0000000a0200720c */ /* 0x000fe20003fc4070 */
[----:B------:R-:W-:Y:S01]  /*0ea0*/  @!P1 IMAD.IADD R9, R9, 0x1, -R2 ;  /* 0x0000000109099824 */ /* 0x000fe200078e0a02 */
[----:B------:R-:W-:Y:S01]  /*0eb0*/  ISETP.GE.AND P1, PT, R14, RZ, PT ;  /* 0x000000ff0e00720c */ /* 0x000fe20003f26270 */
[----:B------:R-:W-:-:S02]  /*0ec0*/  IMAD R13, R2, R13, R19 ;  /* 0x0000000d020d7224 */ /* 0x000fc400078e0213 */
[----:B------:R-:W-:-:S04]  /*0ed0*/  IMAD.HI.U32 R11, R4, R15, RZ ;  /* 0x0000000f040b7227 */ /* 0x000fc800078e00ff */
[--C-:B------:R-:W-:Y:S01]  /*0ee0*/  @!P5 IMAD.IADD R6, R6, 0x1, -R2.reuse ;  /* 0x000000010606d824 */ /* 0x100fe200078e0a02 */
[----:B------:R-:W-:Y:S01]  /*0ef0*/  ISETP.GE.AND P5, PT, R12, RZ, PT ;  /* 0x000000ff0c00720c */ /* 0x000fe20003fa6270 */
[----:B------:R-:W-:Y:S02]  /*0f00*/  IMAD.MOV R11, RZ, RZ, -R11 ;  /* 0x000000ffff0b7224 */ /* 0x000fe400078e0a0b */
[----:B------:R-:W-:Y:S01]  /*0f10*/  @!P6 IMAD.IADD R10, R10, 0x1, -R2 ;  /* 0x000000010a0ae824 */ /* 0x000fe200078e0a02 */
[----:B------:R-:W-:Y:S01]  /*0f20*/  ISETP.GT.U32.AND P6, PT, R2, R9, PT ;  /* 0x000000090200720c */ /* 0x000fe20003fc4070 */
[----:B------:R-:W-:-:S04]  /*0f30*/  IMAD.HI.U32 R12, R4, R17, RZ ;  /* 0x00000011040c7227 */ /* 0x000fc800078e00ff */
[C---:B------:R-:W-:Y:S01]  /*0f40*/  IMAD R11, R2.reuse, R11, R15 ;  /* 0x0000000b020b7224 */ /* 0x040fe200078e020f */
[----:B------:R-:W-:Y:S01]  /*0f50*/  IABS R15, R21 ;  /* 0x00000015000f7213 */ /* 0x000fe20000000000 */
[----:B------:R-:W-:Y:S02]  /*0f60*/  IMAD.MOV R12, RZ, RZ, -R12 ;  /* 0x000000ffff0c7224 */ /* 0x000fe400078e0a0c */
[----:B------:R-:W-:Y:S01]  /*0f70*/  @!P0 IMAD.MOV R6, RZ, RZ, -R6 ;  /* 0x000000ffff068224 */ /* 0x000fe200078e0a06 */
[C---:B------:R-:W-:Y:S01]  /*0f80*/  ISETP.GT.U32.AND P0, PT, R2.reuse, R10, PT ;  /* 0x0000000a0200720c */ /* 0x040fe20003f04070 */
[C---:B------:R-:W-:Y:S01]  /*0f90*/  IMAD R12, R2.reuse, R12, R17 ;  /* 0x0000000c020c7224 */ /* 0x040fe200078e0211 */
[----:B------:R-:W-:Y:S01]  /*0fa0*/  IABS R17, R22 ;  /* 0x0000001600117213 */ /* 0x000fe20000000000 */
[----:B------:R-:W-:Y:S01]  /*0fb0*/  @!P6 IMAD.IADD R9, R9, 0x1, -R2 ;  /* 0x000000010909e824 */ /* 0x000fe200078e0a02 */
[C---:B------:R-:W-:Y:S01]  /*0fc0*/  ISETP.GT.U32.AND P6, PT, R2.reuse, R13, PT ;  /* 0x0000000d0200720c */ /* 0x040fe20003fc4070 */
[----:B------:R-:W-:Y:S01]  /*0fd0*/  @!P4 IMAD.MOV R8, RZ, RZ, -R8 ;  /* 0x000000ffff08c224 */ /* 0x000fe200078e0a08 */
[----:B------:R-:W-:Y:S01]  /*0fe0*/  ISETP.GT.U32.AND P4, PT, R2, R11, PT ;  /* 0x0000000b0200720c */ /* 0x000fe20003f84070 */
[----:B------:R-:W-:-:S04]  /*0ff0*/  IMAD.HI.U32 R14, R4, R15, RZ ;  /* 0x0000000f040e7227 */ /* 0x000fc800078e00ff */
[----:B------:R-:W-:Y:S01]  /*1000*/  @!P2 IMAD.MOV R5, RZ, RZ, -R5 ;  /* 0x000000ffff05a224 */ /* 0x000fe200078e0a05 */
[----:B------:R-:W-:Y:S01]  /*1010*/  ISETP.GT.U32.AND P2, PT, R2, R12, PT ;  /* 0x0000000c0200720c */ /* 0x000fe20003f44070 */
[----:B------:R-:W-:Y:S02]  /*1020*/  IMAD.MOV R14, RZ, RZ, -R14 ;  /* 0x000000ffff0e7224 */ /* 0x000fe400078e0a0e */
[--C-:B------:R-:W-:Y:S01]  /*1030*/  @!P0 IMAD.IADD R10, R10, 0x1, -R2.reuse ;  /* 0x000000010a0a8824 */ /* 0x100fe200078e0a02 */
[----:B------:R-:W-:Y:S01]  /*1040*/  ISETP.GE.AND P0, PT, R18, RZ, PT ;  /* 0x000000ff1200720c */ /* 0x000fe20003f06270 */
[----:B------:R-:W-:Y:S02]  /*1050*/  @!P6 IMAD.IADD R13, R13, 0x1, -R2 ;  /* 0x000000010d0de824 */ /* 0x000fe400078e0a02 */
[----:B------:R-:W-:Y:S02]  /*1060*/  IMAD R14, R2, R14, R15 ;  /* 0x0000000e020e7224 */ /* 0x000fe400078e020f */
[----:B------:R-:W-:Y:S01]  /*1070*/  IMAD.HI.U32 R15, R4, R17, RZ ;  /* 0x00000011040f7227 */ /* 0x000fe200078e00ff */
[----:B------:R-:W-:-:S03]  /*1080*/  ISETP.GT.U32.AND P6, PT, R2, R13, PT ;  /* 0x0000000d0200720c */ /* 0x000fc60003fc4070 */
[--C-:B------:R-:W-:Y:S01]  /*1090*/  @!P4 IMAD.IADD R11, R11, 0x1, -R2.reuse ;  /* 0x000000010b0bc824 */ /* 0x100fe200078e0a02 */
[----:B------:R-:W-:Y:S01]  /*10a0*/  ISETP.GE.AND P4, PT, R20, RZ, PT ;  /* 0x000000ff1400720c */ /* 0x000fe20003f86270 */
[----:B------:R-:W-:Y:S02]  /*10b0*/  VIADD R18, R3, 0x68 ;  /* 0x0000006803127836 */ /* 0x000fe40000000000 */
[----:B------:R-:W-:Y:S02]  /*10c0*/  IMAD.MOV R15, RZ, RZ, -R15 ;  /* 0x000000ffff0f7224 */ /* 0x000fe400078e0a0f */
[----:B------:R-:W-:Y:S01]  /*10d0*/  @!P2 IMAD.IADD R12, R12, 0x1, -R2 ;  /* 0x000000010c0ca824 */ /* 0x000fe200078e0a02 */
[C---:B------:R-:W-:Y:S01]  /*10e0*/  ISETP.GT.U32.AND P2, PT, R2.reuse, R11, PT ;  /* 0x0000000b0200720c */ /* 0x040fe20003f44070 */
[----:B------:R-:W-:Y:S01]  /*10f0*/  @!P1 IMAD.MOV R10, RZ, RZ, -R10 ;  /* 0x000000ffff0a9224 */ /* 0x000fe200078e0a0a */
[----:B------:R-:W-:Y:S01]  /*1100*/  IABS R19, R18 ;  /* 0x0000001200137213 */ /* 0x000fe20000000000 */
[C---:B------:R-:W-:Y:S01]  /*1110*/  IMAD R15, R2.reuse, R15, R17 ;  /* 0x0000000f020f7224 */ /* 0x040fe200078e0211 */
[----:B------:R-:W-:Y:S01]  /*1120*/  ISETP.GT.U32.AND P1, PT, R2, R14, PT ;  /* 0x0000000e0200720c */ /* 0x000fe20003f24070 */
[----:B------:R-:W-:Y:S01]  /*1130*/  @!P3 IMAD.MOV R7, RZ, RZ, -R7 ;  /* 0x000000ffff07b224 */ /* 0x000fe200078e0a07 */
[----:B------:R-:W-:Y:S01]  /*1140*/  ISETP.GE.AND P3, PT, R16, RZ, PT ;  /* 0x000000ff1000720c */ /* 0x000fe20003f66270 */
[----:B------:R-:W-:Y:S01]  /*1150*/  @!P6 IMAD.IADD R13, R13, 0x1, -R2 ;  /* 0x000000010d0de824 */ /* 0x000fe200078e0a02 */
[C---:B------:R-:W-:Y:S01]  /*1160*/  ISETP.GT.U32.AND P6, PT, R2.reuse, R15, PT ;  /* 0x0000000f0200720c */ /* 0x040fe20003fc4070 */
[----:B------:R-:W-:Y:S01]  /*1170*/  @!P5 IMAD.MOV R9, RZ, RZ, -R9 ;  /* 0x000000ffff09d224 */ /* 0x000fe200078e0a09 */
[----:B------:R-:W-:Y:S01]  /*1180*/  ISETP.GT.U32.AND P5, PT, R2, R12, PT ;  /* 0x0000000c0200720c */ /* 0x000fe20003fa4070 */
[----:B------:R-:W-:-:S04]  /*1190*/  IMAD.HI.U32 R16, R4, R19, RZ ;  /* 0x0000001304107227 */ /* 0x000fc800078e00ff */
[----:B------:R-:W-:Y:S02]  /*11a0*/  IMAD.MOV R16, RZ, RZ, -R16 ;  /* 0x000000ffff107224 */ /* 0x000fe400078e0a10 */
[--C-:B------:R-:W-:Y:S01]  /*11b0*/  @!P2 IMAD.IADD R11, R11, 0x1, -R2.reuse ;  /* 0x000000010b0ba824 */ /* 0x100fe200078e0a02 */
[----:B------:R-:W-:Y:S01]  /*11c0*/  ISETP.GE.AND P2, PT, R21, RZ, PT ;  /* 0x000000ff1500720c */ /* 0x000fe20003f46270 */
[--C-:B------:R-:W-:Y:S01]  /*11d0*/  @!P1 IMAD.IADD R14, R14, 0x1, -R2.reuse ;  /* 0x000000010e0e9824 */ /* 0x100fe200078e0a02 */
[----:B------:R-:W-:Y:S01]  /*11e0*/  ISETP.GE.AND P1, PT, R18, RZ, PT ;  /* 0x000000ff1200720c */ /* 0x000fe20003f26270 */
[C---:B------:R-:W-:Y:S02]  /*11f0*/  IMAD R16, R2.reuse, R16, R19 ;  /* 0x0000001002107224 */ /* 0x040fe400078e0213 */
[--C-:B------:R-:W-:Y:S01]  /*1200*/  @!P6 IMAD.IADD R15, R15, 0x1, -R2.reuse ;  /* 0x000000010f0fe824 */ /* 0x100fe200078e0a02 */
[C---:B------:R-:W-:Y:S01]  /*1210*/  ISETP.GT.U32.AND P6, PT, R2.reuse, R14, PT ;  /* 0x0000000e0200720c */ /* 0x040fe20003fc4070 */
[----:B------:R-:W-:Y:S01]  /*1220*/  @!P3 IMAD.MOV R11, RZ, RZ, -R11 ;  /* 0x000000ffff0bb224 */ /* 0x000fe200078e0a0b */
[----:B------:R-:W-:Y:S01]  /*1230*/  ISETP.GT.U32.AND P3, PT, R2, R16, PT ;  /* 0x000000100200720c */ /* 0x000fe20003f64070 */
[----:B------:R-:W-:Y:S01]  /*1240*/  @!P5 IMAD.IADD R12, R12, 0x1, -R2 ;  /* 0x000000010c0cd824 */ /* 0x000fe200078e0a02 */
[----:B------:R-:W-:Y:S01]  /*1250*/  ISETP.GE.AND P5, PT, R22, RZ, PT ;  /* 0x000000ff1600720c */ /* 0x000fe20003fa6270 */
[----:B------:R-:W-:-:S02]  /*1260*/  VIADD R20, R3, 0x66 ;  /* 0x0000006603147836 */ /* 0x000fc40000000000 */
[----:B------:R-:W-:Y:S01]  /*1270*/  @!P0 IMAD.MOV R12, RZ, RZ, -R12 ;  /* 0x000000ffff0c8224 */ /* 0x000fe200078e0a0c */
[----:B------:R-:W-:Y:S01]  /*1280*/  ISETP.GT.U32.AND P0, PT, R2, R15, PT ;  /* 0x0000000f0200720c */ /* 0x000fe20003f04070 */
[----:B------:R-:W-:Y:S01]  /*1290*/  VIADD R22, R3, 0x64 ;  /* 0x0000006403167836 */ /* 0x000fe20000000000 */
[----:B------:R-:W-:Y:S01]  /*12a0*/  IABS R21, R20 ;  /* 0x0000001400157213 */ /* 0x000fe20000000000 */
[----:B------:R-:W-:-:S03]  /*12b0*/  IMAD.HI.U32 R19, R4, R25, RZ ;  /* 0x0000001904137227 */ /* 0x000fc600078e00ff */
[----:B------:R-:W-:Y:S01]  /*12c0*/  IABS R23, R22 ;  /* 0x0000001600177213 */ /* 0x000fe20000000000 */
[--C-:B------:R-:W-:Y:S02]  /*12d0*/  @!P6 IMAD.IADD R14, R14, 0x1, -R2.reuse ;  /* 0x000000010e0ee824 */ /* 0x100fe400078e0a02 */
[----:B------:R-:W-:Y:S01]  /*12e0*/  @!P3 IMAD.IADD R16, R16, 0x1, -R2 ;  /* 0x000000011010b824 */ /* 0x000fe200078e0a02 */
[----:B------:R-:W-:Y:S01]  /*12f0*/  ISETP.GE.AND P3, PT, R24, RZ, PT ;  /* 0x000000ff1800720c */ /* 0x000fe20003f66270 */
[----:B------:R-:W-:-:S04]  /*1300*/  IMAD.HI.U32 R17, R4, R21, RZ ;  /* 0x0000001504117227 */ /* 0x000fc800078e00ff */
[----:B------:R-:W-:-:S04]  /*1310*/  IMAD.HI.U32 R18, R4, R23, RZ ;  /* 0x0000001704127227 */ /* 0x000fc800078e00ff */
[----:B------:R-:W-:Y:S01]  /*1320*/  @!P2 IMAD.MOV R14, RZ, RZ, -R14 ;  /* 0x000000ffff0ea224 */ /* 0x000fe200078e0a0e */
[----:B------:R-:W-:Y:S01]  /*1330*/  ISETP.GT.U32.AND P2, PT, R2, R16, PT ;  /* 0x000000100200720c */ /* 0x000fe20003f44070 */
[----:B------:R-:W-:Y:S01]  /*1340*/  @!P0 IMAD.IADD R15, R15, 0x1, -R2 ;  /* 0x000000010f0f8824 */ /* 0x000fe200078e0a02 */
[----:B------:R-:W-:Y:S01]  /*1350*/  ISETP.GE.AND P0, PT, R22, RZ, PT ;  /* 0x000000ff1600720c */ /* 0x000fe20003f06270 */
[----:B------:R-:W-:Y:S02]  /*1360*/  IMAD.MOV R17, RZ, RZ, -R17 ;  /* 0x000000ffff117224 */ /* 0x000fe400078e0a11 */
[----:B------:R-:W-:Y:S02]  /*1370*/  IMAD.MOV R18, RZ, RZ, -R18 ;  /* 0x000000ffff127224 */ /* 0x000fe400078e0a12 */
[----:B------:R-:W-:Y:S02]  /*1380*/  VIADD R22, R3, 0x60 ;  /* 0x0000006003167836 */ /* 0x000fe40000000000 */
[----:B------:R-:W-:-:S02]  /*1390*/  IMAD.MOV R19, RZ, RZ, -R19 ;  /* 0x000000ffff137224 */ /* 0x000fc400078e0a13 */
[C---:B------:R-:W-:Y:S01]  /*13a0*/  IMAD R17, R2.reuse, R17, R21 ;  /* 0x0000001102117224 */ /* 0x040fe200078e0215 */
[----:B------:R-:W-:Y:S01]  /*13b0*/  IABS R21, R22 ;  /* 0x0000001600157213 */ /* 0x000fe20000000000 */
[C---:B------:R-:W-:Y:S02]  /*13c0*/  IMAD R18, R2.reuse, R18, R23 ;  /* 0x0000001202127224 */ /* 0x040fe400078e0217 */
[C---:B------:R-:W-:Y:S01]  /*13d0*/  IMAD R19, R2.reuse, R19, R25 ;  /* 0x0000001302137224 */ /* 0x040fe200078e0219 */
[----:B------:R-:W-:Y:S01]  /*13e0*/  ISETP.GT.U32.AND P6, PT, R2, R17, PT ;  /* 0x000000110200720c */ /* 0x000fe20003fc4070 */
[----:B------:R-:W-:Y:S01]  /*13f0*/  @!P4 IMAD.MOV R13, RZ, RZ, -R13 ;  /* 0x000000ffff0dc224 */ /* 0x000fe200078e0a0d */
[----:B------:R-:W-:Y:S01]  /*1400*/  ISETP.GE.AND P4, PT, R20, RZ, PT ;  /* 0x000000ff1400720c */ /* 0x000fe20003f86270 */
[----:B------:R-:W-:Y:S01]  /*1410*/  @!P5 IMAD.MOV R15, RZ, RZ, -R15 ;  /* 0x000000ffff0fd224 */ /* 0x000fe200078e0a0f */
[----:B------:R-:W-:Y:S01]  /*1420*/  ISETP.GT.U32.AND P5, PT, R2, R18, PT ;  /* 0x000000120200720c */ /* 0x000fe20003fa4070 */
[----:B------:R-:W-:-:S04]  /*1430*/  IMAD.HI.U32 R20, R4, R21, RZ ;  /* 0x0000001504147227 */ /* 0x000fc800078e00ff */
[----:B------:R-:W-:Y:S01]  /*1440*/  @!P2 IMAD.IADD R16, R16, 0x1, -R2 ;  /* 0x000000011010a824 */ /* 0x000fe200078e0a02 */
[C---:B------:R-:W-:Y:S01]  /*1450*/  ISETP.GT.U32.AND P2, PT, R2.reuse, R19, PT ;  /* 0x000000130200720c */ /* 0x040fe20003f44070 */
[----:B------:R-:W-:Y:S02]  /*1460*/  IMAD.MOV R20, RZ, RZ, -R20 ;  /* 0x000000ffff147224 */ /* 0x000fe400078e0a14 */
[----:B------:R-:W-:Y:S02]  /*1470*/  VIADD R24, R3, 0x5e ;  /* 0x0000005e03187836 */ /* 0x000fe40000000000 */
[----:B------:R-:W-:Y:S02]  /*1480*/  IMAD R20, R2, R20, R21 ;  /* 0x0000001402147224 */ /* 0x000fe400078e0215 */
[--C-:B------:R-:W-:Y:S01]  /*1490*/  @!P5 IMAD.IADD R18, R18, 0x1, -R2.reuse ;  /* 0x000000011212d824 */ /* 0x100fe200078e0a02 */
[----:B------:R-:W-:Y:S01]  /*14a0*/  IABS R25, R24 ;  /* 0x0000001800197213 */ /* 0x000fe20000000000 */
[----:B------:R-:W-:Y:S01]  /*14b0*/  @!P6 IMAD.IADD R17, R17, 0x1, -R2 ;  /* 0x000000011111e824 */ /* 0x000fe200078e0a02 */
[----:B------:R-:W-:Y:S01]  /*14c0*/  ISETP.GT.U32.AND P5, PT, R2, R20, PT ;  /* 0x000000140200720c */ /* 0x000fe20003fa4070 */
[----:B------:R-:W-:-:S03]  /*14d0*/  IMAD.HI.U32 R23, R4, R29, RZ ;  /* 0x0000001d04177227 */ /* 0x000fc600078e00ff */
[C---:B------:R-:W-:Y:S01]  /*14e0*/  ISETP.GT.U32.AND P6, PT, R2.reuse, R17, PT ;  /* 0x000000110200720c */ /* 0x040fe20003fc4070 */
[----:B------:R-:W-:Y:S02]  /*14f0*/  @!P2 IMAD.IADD R19, R19, 0x1, -R2 ;  /* 0x000000011313a824 */ /* 0x000fe400078e0a02 */
[----:B------:R-:W-:Y:S02]  /*1500*/  IMAD.MOV R23, RZ, RZ, -R23 ;  /* 0x000000ffff177224 */ /* 0x000fe400078e0a17 */
[----:B------:R-:W-:Y:S01]  /*1510*/  @!P1 IMAD.MOV R16, RZ, RZ, -R16 ;  /* 0x000000ffff109224 */ /* 0x000fe200078e0a10 */
[----:B------:R-:W-:Y:S01]  /*1520*/  ISETP.GT.U32.AND P2, PT, R2, R19, PT ;  /* 0x000000130200720c */ /* 0x000fe20003f44070 */
[----:B------:R-:W-:Y:S01]  /*1530*/  IMAD.HI.U32 R21, R4, R25, RZ ;  /* 0x0000001904157227 */ /* 0x000fe200078e00ff */
[----:B------:R-:W-:-:S03]  /*1540*/  ISETP.GT.U32.AND P1, PT, R2, R18, PT ;  /* 0x000000120200720c */ /* 0x000fc60003f24070 */
[--C-:B------:R-:W-:Y:S02]  /*1550*/  @!P5 IMAD.IADD R20, R20, 0x1, -R2.reuse ;  /* 0x000000011414d824 */ /* 0x100fe400078e0a02 */
[C---:B------:R-:W-:Y:S01]  /*1560*/  IMAD R23, R2.reuse, R23, R29 ;  /* 0x0000001702177224 */ /* 0x040fe200078e021d */
[----:B------:R-:W-:Y:S01]  /*1570*/  IABS R29, R32 ;  /* 0x00000020001d7213 */ /* 0x000fe20000000000 */
[----:B------:R-:W-:Y:S01]  /*1580*/  IMAD.MOV R21, RZ, RZ, -R21 ;  /* 0x000000ffff157224 */ /* 0x000fe200078e0a15 */
[----:B------:R-:W-:Y:S01]  /*1590*/  ISETP.GT.U32.AND P5, PT, R2, R20, PT ;  /* 0x000000140200720c */ /* 0x000fe20003fa4070 */
[--C-:B------:R-:W-:Y:S01]  /*15a0*/  @!P6 IMAD.IADD R17, R17, 0x1, -R2.reuse ;  /* 0x000000011111e824 */ /* 0x100fe200078e0a02 */
[----:B------:R-:W-:Y:S01]  /*15b0*/  ISETP.GE.AND P6, PT, R22, RZ, PT ;  /* 0x000000ff1600720c */ /* 0x000fe20003fc6270 */
[----:B------:R-:W-:Y:S02]  /*15c0*/  @!P2 IMAD.IADD R19, R19, 0x1, -R2 ;  /* 0x000000011313a824 */ /* 0x000fe400078e0a02 */
[C---:B------:R-:W-:Y:S01]  /*15d0*/  IMAD R21, R2.reuse, R21, R25 ;  /* 0x0000001502157224 */ /* 0x040fe200078e0219 */
[----:B------:R-:W-:Y:S01]  /*15e0*/  IABS R25, R30 ;  /* 0x0000001e00197213 */ /* 0x000fe20000000000 */
[----:B------:R-:W-:Y:S01]  /*15f0*/  @!P3 IMAD.MOV R19, RZ, RZ, -R19 ;  /* 0x000000ffff13b224 */ /* 0x000fe200078e0a13 */
[----:B------:R-:W-:Y:S01]  /*1600*/  ISETP.GT.U32.AND P3, PT, R2, R23, PT ;  /* 0x000000170200720c */ /* 0x000fe20003f64070 */
[----:B------:R-:W-:-:S04]  /*1610*/  IMAD.HI.U32 R22, R4, R27, RZ ;  /* 0x0000001b04167227 */ /* 0x000fc800078e00ff */
[--C-:B------:R-:W-:Y:S01]  /*1620*/  @!P1 IMAD.IADD R18, R18, 0x1, -R2.reuse ;  /* 0x0000000112129824 */ /* 0x100fe200078e0a02 */
[----:B------:R-:W-:Y:S01]  /*1630*/  ISETP.GT.U32.AND P1, PT, R2, R21, PT ;  /* 0x000000150200720c */ /* 0x000fe20003f24070 */
[----:B------:R-:W-:Y:S01]  /*1640*/  @!P5 IMAD.IADD R20, R20, 0x1, -R2 ;  /* 0x000000011414d824 */ /* 0x000fe200078e0a02 */
[----:B------:R-:W-:Y:S01]  /*1650*/  ISETP.GE.AND P5, PT, R28, RZ, PT ;  /* 0x000000ff1c00720c */ /* 0x000fe20003fa6270 */
[----:B------:R-:W-:Y:S01]  /*1660*/  @!P4 IMAD.MOV R17, RZ, RZ, -R17 ;  /* 0x000000ffff11c224 */ /* 0x000fe200078e0a11 */
[----:B------:R-:W-:Y:S01]  /*1670*/  ISETP.GE.AND P4, PT, R24, RZ, PT ;  /* 0x000000ff1800720c */ /* 0x000fe20003f86270 */
[----:B------:R-:W-:Y:S02]  /*1680*/  IMAD.MOV R22, RZ, RZ, -R22 ;  /* 0x000000ffff167224 */ /* 0x000fe400078e0a16 */
[----:B------:R-:W-:Y:S02]  /*1690*/  VIADD R28, R3, 0x56 ;  /* 0x00000056031c7836 */ /* 0x000fe40000000000 */
[----:B------:R-:W-:-:S04]  /*16a0*/  IMAD.HI.U32 R24, R4, R25, RZ ;  /* 0x0000001904187227 */ /* 0x000fc800078e00ff */
[C---:B------:R-:W-:Y:S01]  /*16b0*/  IMAD R22, R2.reuse, R22, R27 ;  /* 0x0000001602167224 */ /* 0x040fe200078e021b */
[----:B------:R-:W-:Y:S01]  /*16c0*/  IABS R27, R28 ;  /* 0x0000001c001b7213 */ /* 0x000fe20000000000 */
[----:B------:R-:W-:Y:S02]  /*16d0*/  @!P3 IMAD.IADD R23, R23, 0x1, -R2 ;  /* 0x000000011717b824 */ /* 0x000fe400078e0a02 */
[----:B------:R-:W-:Y:S01]  /*16e0*/  IMAD.MOV R24, RZ, RZ, -R24 ;  /* 0x000000ffff187224 */ /* 0x000fe200078e0a18 */
[C---:B------:R-:W-:Y:S01]  /*16f0*/  ISETP.GT.U32.AND P2, PT, R2.reuse, R22, PT ;  /* 0x000000160200720c */ /* 0x040fe20003f44070 */
[----:B------:R-:W-:Y:S01]  /*1700*/  @!P1 IMAD.IADD R21, R21, 0x1, -R2 ;  /* 0x0000000115159824 */ /* 0x000fe200078e0a02 */
[C---:B------:R-:W-:Y:S01]  /*1710*/  ISETP.GT.U32.AND P3, PT, R2.reuse, R23, PT ;  /* 0x000000170200720c */ /* 0x040fe20003f64070 */
[----:B------:R-:W-:Y:S02]  /*1720*/  IMAD R24, R2, R24, R25 ;  /* 0x0000001802187224 */ /* 0x000fe400078e0219 */
[----:B------:R-:W-:Y:S01]  /*1730*/  IMAD.HI.U32 R25, R4, R27, RZ ;  /* 0x0000001b04197227 */ /* 0x000fe200078e00ff */
[----:B------:R-:W-:-:S03]  /*1740*/  ISETP.GT.U32.AND P1, PT, R2, R21, PT ;  /* 0x000000150200720c */ /* 0x000fc60003f24070 */
[----:B------:R-:W-:Y:S02]  /*1750*/  IMAD.MOV R25, RZ, RZ, -R25 ;  /* 0x000000ffff197224 */ /* 0x000fe400078e0a19 */
[----:B------:R-:W-:Y:S01]  /*1760*/  @!P0 IMAD.MOV R18, RZ, RZ, -R18 ;  /* 0x000000ffff128224 */ /* 0x000fe200078e0a12 */
[----:B------:R-:W-:Y:S01]  /*1770*/  ISETP.GE.AND P0, PT, R26, RZ, PT ;  /* 0x000000ff1a00720c */ /* 0x000fe20003f06270 */
[C---:B------:R-:W-:Y:S02]  /*1780*/  IMAD R25, R2.reuse, R25, R27 ;  /* 0x0000001902197224 */ /* 0x040fe400078e021b */
[----:B------:R-:W-:Y:S01]  /*1790*/  @!P6 IMAD.MOV R20, RZ, RZ, -R20 ;  /* 0x000000ffff14e224 */ /* 0x000fe200078e0a14 */
[C---:B------:R-:W-:Y:S01]  /*17a0*/  ISETP.GT.U32.AND P6, PT, R2.reuse, R24, PT ;  /* 0x000000180200720c */ /* 0x040fe20003fc4070 */
[----:B------:R-:W-:Y:S01]  /*17b0*/  @!P3 IMAD.IADD R23, R23, 0x1, -R2 ;  /* 0x000000011717b824 */ /* 0x000fe200078e0a02 */
[----:B------:R-:W-:Y:S01]  /*17c0*/  ISETP.GT.U32.AND P3, PT, R2, R25, PT ;  /* 0x000000190200720c */ /* 0x000fe20003f64070 */
[----:B------:R-:W-:-:S04]  /*17d0*/  IMAD.HI.U32 R26, R4, R29, RZ ;  /* 0x0000001d041a7227 */ /* 0x000fc800078e00ff */
[----:B------:R-:W-:Y:S02]  /*17e0*/  IMAD.MOV R26, RZ, RZ, -R26 ;  /* 0x000000ffff1a7224 */ /* 0x000fe400078e0a1a */
[--C-:B------:R-:W-:Y:S01]  /*17f0*/  @!P1 IMAD.IADD R21, R21, 0x1, -R2.reuse ;  /* 0x0000000115159824 */ /* 0x100fe200078e0a02 */
[----:B------:R-:W-:Y:S01]  /*1800*/  ISETP.GE.AND P1, PT, R30, RZ, PT ;  /* 0x000000ff1e00720c */ /* 0x000fe20003f26270 */
[----:B------:R-:W-:Y:S02]  /*1810*/  VIADD R30, R3, 0x52 ;  /* 0x00000052031e7836 */ /* 0x000fe40000000000 */
[----:B------:R-:W-:Y:S02]  /*1820*/  IMAD R26, R2, R26, R29 ;  /* 0x0000001a021a7224 */ /* 0x000fe400078e021d */
[--C-:B------:R-:W-:Y:S01]  /*1830*/  @!P6 IMAD.IADD R24, R24, 0x1, -R2.reuse ;  /* 0x000000011818e824 */ /* 0x100fe200078e0a02 */
[----:B------:R-:W-:Y:S01]  /*1840*/  IABS R31, R30 ;  /* 0x0000001e001f7213 */ /* 0x000fe20000000000 */
[----:B------:R-:W-:Y:S01]  /*1850*/  @!P5 IMAD.MOV R23, RZ, RZ, -R23 ;  /* 0x000000ffff17d224 */ /* 0x000fe200078e0a17 */
[----:B------:R-:W-:Y:S01]  /*1860*/  ISETP.GT.U32.AND P5, PT, R2, R26, PT ;  /* 0x0000001a0200720c */ /* 0x000fe20003fa4070 */
[--C-:B------:R-:W-:Y:S01]  /*1870*/  @!P3 IMAD.IADD R25, R25, 0x1, -R2.reuse ;  /* 0x000000011919b824 */ /* 0x100fe200078e0a02 */
[----:B------:R-:W-:Y:S01]  /*1880*/  ISETP.GE.AND P6, PT, R32, RZ, PT ;  /* 0x000000ff2000720c */ /* 0x000fe20003fc6270 */
[----:B------:R-:W-:-:S02]  /*1890*/  @!P2 IMAD.IADD R22, R22, 0x1, -R2 ;  /* 0x000000011616a824 */ /* 0x000fc400078e0a02 */
[----:B------:R-:W-:Y:S01]  /*18a0*/  @!P4 IMAD.MOV R21, RZ, RZ, -R21 ;  /* 0x000000ffff15c224 */ /* 0x000fe200078e0a15 */
[----:B------:R-:W-:Y:S01]  /*18b0*/  ISETP.GT.U32.AND P4, PT, R2, R24, PT ;  /* 0x000000180200720c */ /* 0x000fe20003f84070 */
[----:B------:R-:W-:Y:S01]  /*18c0*/  IMAD.HI.U32 R27, R4, R31, RZ ;  /* 0x0000001f041b7227 */ /* 0x000fe200078e00ff */
[C---:B------:R-:W-:Y:S02]  /*18d0*/  ISETP.GT.U32.AND P3, PT, R2.reuse, R25, PT ;  /* 0x000000190200720c */ /* 0x040fe40003f64070 */
[C---:B------:R-:W-:Y:S01]  /*18e0*/  ISETP.GT.U32.AND P2, PT, R2.reuse, R22, PT ;  /* 0x000000160200720c */ /* 0x040fe20003f44070 */
[----:B------:R-:W-:Y:S02]  /*18f0*/  IMAD.MOV R27, RZ, RZ, -R27 ;  /* 0x000000ffff1b7224 */ /* 0x000fe400078e0a1b */
[----:B------:R-:W-:Y:S02]  /*1900*/  VIADD R29, R3, 0x4e ;  /* 0x0000004e031d7836 */ /* 0x000fe40000000000 */
[----:B------:R-:W-:-:S02]  /*1910*/  IMAD R27, R2, R27, R31 ;  /* 0x0000001b021b7224 */ /* 0x000fc400078e021f */
[--C-:B------:R-:W-:Y:S01]  /*1920*/  @!P5 IMAD.IADD R26, R26, 0x1, -R2.reuse ;  /* 0x000000011a1ad824 */ /* 0x100fe200078e0a02 */
[----:B------:R-:W-:Y:S01]  /*1930*/  IABS R33, R29 ;  /* 0x0000001d00217213 */ /* 0x000fe20000000000 */
[--C-:B------:R-:W-:Y:S02]  /*1940*/  @!P4 IMAD.IADD R24, R24, 0x1, -R2.reuse ;  /* 0x000000011818c824 */ /* 0x100fe400078e0a02 */
[--C-:B------:R-:W-:Y:S01]  /*1950*/  @!P3 IMAD.IADD R25, R25, 0x1, -R2.reuse ;  /* 0x000000011919b824 */ /* 0x100fe200078e0a02 */
[----:B------:R-:W-:Y:S01]  /*1960*/  ISETP.GT.U32.AND P5, PT, R2, R26, PT ;  /* 0x0000001a0200720c */ /* 0x000fe20003fa4070 */
[----:B------:R-:W-:Y:S01]  /*1970*/  @!P2 IMAD.IADD R22, R22, 0x1, -R2 ;  /* 0x000000011616a824 */ /* 0x000fe200078e0a02 */
[----:B------:R-:W-:Y:S01]  /*1980*/  ISETP.GT.U32.AND P3, PT, R2, R27, PT ;  /* 0x0000001b0200720c */ /* 0x000fe20003f64070 */
[----:B------:R-:W-:Y:S01]  /*1990*/  @!P1 IMAD.MOV R24, RZ, RZ, -R24 ;  /* 0x000000ffff189224 */ /* 0x000fe200078e0a18 */
[----:B------:R-:W-:Y:S01]  /*19a0*/  ISETP.GE.AND P2, PT, R28, RZ, PT ;  /* 0x000000ff1c00720c */ /* 0x000fe20003f46270 */
[----:B------:R-:W-:Y:S01]  /*19b0*/  VIADD R28, R3, 0x50 ;  /* 0x00000050031c7836 */ /* 0x000fe20000000000 */
[----:B------:R-:W-:Y:S01]  /*19c0*/  ISETP.GE.AND P1, PT, R29, RZ, PT ;  /* 0x000000ff1d00720c */ /* 0x000fe20003f26270 */
[----:B------:R-:W-:-:S03]  /*19d0*/  IMAD.HI.U32 R29, R4, R33, RZ ;  /* 0x00000021041d7227 */ /* 0x000fc600078e00ff */
[----:B------:R-:W-:Y:S01]  /*19e0*/  ISETP.GE.AND P4, PT, R28, RZ, PT ;  /* 0x000000ff1c00720c */ /* 0x000fe20003f86270 */
[----:B------:R-:W-:Y:S01]  /*19f0*/  @!P0 IMAD.MOV R22, RZ, RZ, -R22 ;  /* 0x000000ffff168224 */ /* 0x000fe200078e0a16 */
[----:B------:R-:W-:Y:S01]  /*1a00*/  ISETP.GE.AND P0, PT, R30, RZ, PT ;  /* 0x000000ff1e00720c */ /* 0x000fe20003f06270 */
[----:B------:R-:W-:Y:S01]  /*1a10*/  VIADD R30, R3, 0x4c ;  /* 0x0000004c031e7836 */ /* 0x000fe20000000000 */
[----:B------:R-:W-:Y:S01]  /*1a20*/  IABS R28, R28 ;  /* 0x0000001c001c7213 */ /* 0x000fe20000000000 */
[----:B------:R-:W-:Y:S02]  /*1a30*/  IMAD.MOV R29, RZ, RZ, -R29 ;  /* 0x000000ffff1d7224 */ /* 0x000fe400078e0a1d */
[--C-:B------:R-:W-:Y:S01]  /*1a40*/  @!P5 IMAD.IADD R26, R26, 0x1, -R2.reuse ;  /* 0x000000011a1ad824 */ /* 0x100fe200078e0a02 */
[----:B------:R-:W-:Y:S01]  /*1a50*/  IABS R35, R30 ;  /* 0x0000001e00237213 */ /* 0x000fe20000000000 */
[----:B------:R-:W-:Y:S02]  /*1a60*/  @!P3 IMAD.IADD R27, R27, 0x1, -R2 ;  /* 0x000000011b1bb824 */ /* 0x000fe400078e0a02 */
[C---:B------:R-:W-:Y:S01]  /*1a70*/  IMAD R29, R2.reuse, R29, R33 ;  /* 0x0000001d021d7224 */ /* 0x040fe200078e0221 */
[----:B------:R-:W-:Y:S01]  /*1a80*/  IABS R33, R34 ;  /* 0x0000002200217213 */ /* 0x000fe20000000000 */
[----:B------:R-:W-:Y:S01]  /*1a90*/  IMAD.MOV.U32 R31, RZ, RZ, R28 ;  /* 0x000000ffff1f7224 */ /* 0x000fe200078e001c */
[----:B------:R-:W-:Y:S01]  /*1aa0*/  ISETP.GT.U32.AND P3, PT, R2, R27, PT ;  /* 0x0000001b0200720c */ /* 0x000fe20003f64070 */
[----:B------:R-:W-:Y:S01]  /*1ab0*/  @!P2 IMAD.MOV R25, RZ, RZ, -R25 ;  /* 0x000000ffff19a224 */ /* 0x000fe200078e0a19 */
[----:B------:R-:W-:Y:S01]  /*1ac0*/  ISETP.GE.AND P2, PT, R30, RZ, PT ;  /* 0x000000ff1e00720c */ /* 0x000fe20003f46270 */
[----:B------:R-:W-:Y:S01]  /*1ad0*/  @!P6 IMAD.MOV R26, RZ, RZ, -R26 ;  /* 0x000000ffff1ae224 */ /* 0x000fe200078e0a1a */
[----:B------:R-:W-:Y:S01]  /*1ae0*/  ISETP.GT.U32.AND P6, PT, R2, R29, PT ;  /* 0x0000001d0200720c */ /* 0x000fe20003fc4070 */
[----:B------:R-:W-:-:S04]  /*1af0*/  IMAD.HI.U32 R28, R4, R31, RZ ;  /* 0x0000001f041c7227 */ /* 0x000fc800078e00ff */
[----:B------:R-:W-:-:S04]  /*1b00*/  IMAD.HI.U32 R30, R4, R35, RZ ;  /* 0x00000023041e7227 */ /* 0x000fc800078e00ff */
[----:B------:R-:W-:Y:S02]  /*1b10*/  IMAD.MOV R28, RZ, RZ, -R28 ;  /* 0x000000ffff1c7224 */ /* 0x000fe400078e0a1c */
[----:B------:R-:W-:Y:S02]  /*1b20*/  IMAD.MOV R30, RZ, RZ, -R30 ;  /* 0x000000ffff1e7224 */ /* 0x000fe400078e0a1e */
[C---:B------:R-:W-:Y:S02]  /*1b30*/  IMAD R28, R2.reuse, R28, R31 ;  /* 0x0000001c021c7224 */ /* 0x040fe400078e021f */
[C---:B------:R-:W-:Y:S01]  /*1b40*/  IMAD R30, R2.reuse, R30, R35 ;  /* 0x0000001e021e7224 */ /* 0x040fe200078e0223 */
[----:B------:R-:W-:Y:S01]  /*1b50*/  IABS R35, R36 ;  /* 0x0000002400237213 */ /* 0x000fe20000000000 */
[--C-:B------:R-:W-:Y:S01]  /*1b60*/  @!P3 IMAD.IADD R27, R27, 0x1, -R2.reuse ;  /* 0x000000011b1bb824 */ /* 0x100fe200078e0a02 */
[C---:B------:R-:W-:Y:S01]  /*1b70*/  ISETP.GT.U32.AND P5, PT, R2.reuse, R28, PT ;  /* 0x0000001c0200720c */ /* 0x040fe20003fa4070 */
[----:B------:R-:W-:Y:S01]  /*1b80*/  @!P6 IMAD.IADD R29, R29, 0x1, -R2 ;  /* 0x000000011d1de824 */ /* 0x000fe200078e0a02 */
[----:B------:R-:W-:Y:S01]  /*1b90*/  ISETP.GT.U32.AND P3, PT, R2, R30, PT ;  /* 0x0000001e0200720c */ /* 0x000fe20003f64070 */
[----:B------:R-:W-:-:S03]  /*1ba0*/  IMAD.HI.U32 R31, R4, R33, RZ ;  /* 0x00000021041f7227 */ /* 0x000fc600078e00ff */
[----:B------:R-:W-:Y:S01]  /*1bb0*/  ISETP.GT.U32.AND P6, PT, R2, R29, PT ;  /* 0x0000001d0200720c */ /* 0x000fe20003fc4070 */
[----:B------:R-:W-:Y:S02]  /*1bc0*/  IMAD.MOV R31, RZ, RZ, -R31 ;  /* 0x000000ffff1f7224 */ /* 0x000fe400078e0a1f */
[----:B------:R-:W-:-:S04]  /*1bd0*/  IMAD.HI.U32 R32, R4, R35, RZ ;  /* 0x0000002304207227 */ /* 0x000fc800078e00ff */
[--C-:B------:R-:W-:Y:S02]  /*1be0*/  @!P5 IMAD.IADD R28, R28, 0x1, -R2.reuse ;  /* 0x000000011c1cd824 */ /* 0x100fe400078e0a02 */
[--C-:B------:R-:W-:Y:S02]  /*1bf0*/  @!P3 IMAD.IADD R30, R30, 0x1, -R2.reuse ;  /* 0x000000011e1eb824 */ /* 0x100fe400078e0a02 */
[C---:B------:R-:W-:Y:S01]  /*1c00*/  IMAD R31, R2.reuse, R31, R33 ;  /* 0x0000001f021f7224 */ /* 0x040fe200078e0221 */
[C---:B------:R-:W-:Y:S01]  /*1c10*/  ISETP.GT.U32.AND P5, PT, R2.reuse, R28, PT ;  /* 0x0000001c0200720c */ /* 0x040fe20003fa4070 */
[----:B------:R-:W-:Y:S01]  /*1c20*/  @!P6 IMAD.IADD R29, R29, 0x1, -R2 ;  /* 0x000000011d1de824 */ /* 0x000fe200078e0a02 */
[C---:B------:R-:W-:Y:S01]  /*1c30*/  ISETP.GT.U32.AND P3, PT, R2.reuse, R30, PT ;  /* 0x0000001e0200720c */ /* 0x040fe20003f64070 */
[----:B------:R-:W-:Y:S01]  /*1c40*/  @!P0 IMAD.MOV R27, RZ, RZ, -R27 ;  /* 0x000000ffff1b8224 */ /* 0x000fe200078e0a1b */
[----:B------:R-:W-:Y:S01]  /*1c50*/  ISETP.GT.U32.AND P6, PT, R2, R31, PT ;  /* 0x0000001f0200720c */ /* 0x000fe20003fc4070 */
[----:B------:R-:W-:Y:S01]  /*1c60*/  IMAD.MOV R32, RZ, RZ, -R32 ;  /* 0x000000ffff207224 */ /* 0x000fe200078e0a20 */
[----:B------:R-:W-:Y:S01]  /*1c70*/  ISETP.GE.AND P0, PT, R34, RZ, PT ;  /* 0x000000ff2200720c */ /* 0x000fe20003f06270 */
[----:B------:R-:W-:-:S04]  /*1c80*/  IMAD.HI.U32 R33, R4, R37, RZ ;  /* 0x0000002504217227 */ /* 0x000fc800078e00ff */
[----:B------:R-:W-:Y:S02]  /*1c90*/  VIADD R34, R3, 0x44 ;  /* 0x0000004403227836 */ /* 0x000fe40000000000 */
[--C-:B------:R-:W-:Y:S01]  /*1ca0*/  @!P5 IMAD.IADD R28, R28, 0x1, -R2.reuse ;  /* 0x000000011c1cd824 */ /* 0x100fe200078e0a02 */
[----:B------:R-:W-:Y:S01]  /*1cb0*/  ISETP.GE.AND P5, PT, R36, RZ, PT ;  /* 0x000000ff2400720c */ /* 0x000fe20003fa6270 */
[----:B------:R-:W-:Y:S01]  /*1cc0*/  IMAD R32, R2, R32, R35 ;  /* 0x0000002002207224 */ /* 0x000fe200078e0223 */
[----:B------:R-:W-:Y:S01]  /*1cd0*/  IABS R35, R34 ;  /* 0x0000002200237213 */ /* 0x000fe20000000000 */
[----:B------:R-:W-:Y:S02]  /*1ce0*/  IMAD.MOV R33, RZ, RZ, -R33 ;  /* 0x000000ffff217224 */ /* 0x000fe400078e0a21 */
[--C-:B------:R-:W-:Y:S02]  /*1cf0*/  @!P3 IMAD.IADD R30, R30, 0x1, -R2.reuse ;  /* 0x000000011e1eb824 */ /* 0x100fe400078e0a02 */
[----:B------:R-:W-:Y:S01]  /*1d00*/  @!P6 IMAD.IADD R31, R31, 0x1, -R2 ;  /* 0x000000011f1fe824 */ /* 0x000fe200078e0a02 */
[----:B------:R-:W-:Y:S01]  /*1d10*/  ISETP.GE.AND P6, PT, R34, RZ, PT ;  /* 0x000000ff2200720c */ /* 0x000fe20003fc6270 */
[----:B------:R-:W-:Y:S01]  /*1d20*/  @!P4 IMAD.MOV R28, RZ, RZ, -R28 ;  /* 0x000000ffff1cc224 */ /* 0x000fe200078e0a1c */
[C---:B------:R-:W-:Y:S01]  /*1d30*/  ISETP.GT.U32.AND P4, PT, R2.reuse, R32, PT ;  /* 0x000000200200720c */ /* 0x040fe20003f84070 */
[----:B------:R-:W-:-:S02]  /*1d40*/  IMAD R33, R2, R33, R37 ;  /* 0x0000002102217224 */ /* 0x000fc400078e0225 */
[----:B------:R-:W-:Y:S01]  /*1d50*/  @!P2 IMAD.MOV R30, RZ, RZ, -R30 ;  /* 0x000000ffff1ea224 */ /* 0x000fe200078e0a1e */
[----:B------:R-:W-:Y:S01]  /*1d60*/  ISETP.GT.U32.AND P2, PT, R2, R31, PT ;  /* 0x0000001f0200720c */ /* 0x000fe20003f44070 */
[----:B------:R-:W-:Y:S01]  /*1d70*/  IMAD.HI.U32 R34, R4, R35, RZ ;  /* 0x0000002304227227 */ /* 0x000fe200078e00ff */
[----:B------:R-:W-:-:S03]  /*1d80*/  ISETP.GT.U32.AND P3, PT, R2, R33, PT ;  /* 0x000000210200720c */ /* 0x000fc60003f64070 */
[----:B------:R-:W-:Y:S02]  /*1d90*/  IMAD.MOV R34, RZ, RZ, -R34 ;  /* 0x000000ffff227224 */ /* 0x000fe400078e0a22 */
[----:B------:R-:W-:Y:S01]  /*1da0*/  @!P1 IMAD.MOV R29, RZ, RZ, -R29 ;  /* 0x000000ffff1d9224 */ /* 0x000fe200078e0a1d */
[----:B------:R-:W-:Y:S01]  /*1db0*/  ISETP.GE.AND P1, PT, R38, RZ, PT ;  /* 0x000000ff2600720c */ /* 0x000fe20003f26270 */
[----:B------:R-:W-:Y:S02]  /*1dc0*/  IMAD R34, R2, R34, R35 ;  /* 0x0000002202227224 */ /* 0x000fe400078e0223 */
[--C-:B------:R-:W-:Y:S02]  /*1dd0*/  @!P4 IMAD.IADD R32, R32, 0x1, -R2.reuse ;  /* 0x000000012020c824 */ /* 0x100fe400078e0a02 */
[--C-:B------:R-:W-:Y:S01]  /*1de0*/  @!P2 IMAD.IADD R31, R31, 0x1, -R2.reuse ;  /* 0x000000011f1fa824 */ /* 0x100fe200078e0a02 */
[C---:B------:R-:W-:Y:S01]  /*1df0*/  ISETP.GT.U32.AND P2, PT, R2.reuse, R34, PT ;  /* 0x000000220200720c */ /* 0x040fe20003f44070 */
[----:B------:R-:W-:Y:S01]  /*1e00*/  @!P3 IMAD.IADD R33, R33, 0x1, -R2 ;  /* 0x000000012121b824 */ /* 0x000fe200078e0a02 */
[----:B------:R-:W-:Y:S01]  /*1e10*/  ISETP.GT.U32.AND P4, PT, R2, R32, PT ;  /* 0x000000200200720c */ /* 0x000fe20003f84070 */
[----:B------:R-:W-:-:S02]  /*1e20*/  VIADD R36, R3, 0x42 ;  /* 0x0000004203247836 */ /* 0x000fc40000000000 */
[----:B------:R-:W-:Y:S01]  /*1e30*/  VIADD R38, R3, 0x40 ;  /* 0x0000004003267836 */ /* 0x000fe20000000000 */
[----:B------:R-:W-:Y:S01]  /*1e40*/  ISETP.GT.U32.AND P3, PT, R2, R33, PT ;  /* 0x000000210200720c */ /* 0x000fe20003f64070 */
[----:B------:R-:W-:Y:S01]  /*1e50*/  @!P0 IMAD.MOV R31, RZ, RZ, -R31 ;  /* 0x000000ffff1f8224 */ /* 0x000fe200078e0a1f */
[----:B------:R-:W-:Y:S01]  /*1e60*/  IABS R39, R36 ;  /* 0x0000002400277213 */ /* 0x000fe20000000000 */
[----:B------:R-:W-:Y:S01]  /*1e70*/  IMAD.HI.U32 R37, R4, R43, RZ ;  /* 0x0000002b04257227 */ /* 0x000fe200078e00ff */
[----:B------:R-:W-:-:S03]  /*1e80*/  IABS R41, R38 ;  /* 0x0000002600297213 */ /* 0x000fc60000000000 */
[--C-:B------:R-:W-:Y:S01]  /*1e90*/  @!P2 IMAD.IADD R34, R34, 0x1, -R2.reuse ;  /* 0x000000012222a824 */ /* 0x100fe200078e0a02 */
[----:B------:R-:W-:Y:S01]  /*1ea0*/  ISETP.GE.AND P2, PT, R40, RZ, PT ;  /* 0x000000ff2800720c */ /* 0x000fe20003f46270 */
[----:B------:R-:W-:Y:S01]  /*1eb0*/  @!P4 IMAD.IADD R32, R32, 0x1, -R2 ;  /* 0x000000012020c824 */ /* 0x000fe200078e0a02 */
[----:B------:R-:W-:Y:S01]  /*1ec0*/  ISETP.GE.AND P4, PT, R36, RZ, PT ;  /* 0x000000ff2400720c */ /* 0x000fe20003f86270 */
[----:B------:R-:W-:Y:S01]  /*1ed0*/  IMAD.HI.U32 R35, R4, R39, RZ ;  /* 0x0000002704237227 */ /* 0x000fe200078e00ff */
[----:B------:R-:W-:-:S03]  /*1ee0*/  ISETP.GT.U32.AND P0, PT, R2, R34, PT ;  /* 0x000000220200720c */ /* 0x000fc60003f04070 */
[----:B------:R-:W-:-:S04]  /*1ef0*/  IMAD.HI.U32 R36, R4, R41, RZ ;  /* 0x0000002904247227 */ /* 0x000fc800078e00ff */
[----:B------:R-:W-:Y:S01]  /*1f00*/  @!P3 IMAD.IADD R33, R33, 0x1, -R2 ;  /* 0x000000012121b824 */ /* 0x000fe200078e0a02 */
[----:B------:R-:W-:Y:S01]  /*1f10*/  ISETP.GE.AND P3, PT, R38, RZ, PT ;  /* 0x000000ff2600720c */ /* 0x000fe20003f66270 */
[----:B------:R-:W-:Y:S02]  /*1f20*/  IMAD.MOV R35, RZ, RZ, -R35 ;  /* 0x000000ffff237224 */ /* 0x000fe400078e0a23 */
[----:B------:R-:W-:Y:S02]  /*1f30*/  IMAD.MOV R38, RZ, RZ, -R36 ;  /* 0x000000ffff267224 */ /* 0x000fe400078e0a24 */
[C---:B------:R-:W-:Y:S02]  /*1f40*/  IMAD R36, R2.reuse, R35, R39 ;  /* 0x0000002302247224 */ /* 0x040fe400078e0227 */
[----:B------:R-:W-:Y:S02]  /*1f50*/  IMAD R35, R2, R38, R41 ;  /* 0x0000002602237224 */ /* 0x000fe400078e0229 */
[----:B------:R-:W-:-:S02]  /*1f60*/  @!P0 IMAD.IADD R34, R34, 0x1, -R2 ;  /* 0x0000000122228824 */ /* 0x000fc400078e0a02 */
[----:B------:R-:W-:Y:S01]  /*1f70*/  IMAD.MOV R37, RZ, RZ, -R37 ;  /* 0x000000ffff257224 */ /* 0x000fe200078e0a25 */
[C---:B------:R-:W-:Y:S01]  /*1f80*/  ISETP.GT.U32.AND P0, PT, R2.reuse, R35, PT ;  /* 0x000000230200720c */ /* 0x040fe20003f04070 */
[----:B------:R-:W-:Y:S02]  /*1f90*/  VIADD R38, R3, 0x3c ;  /* 0x0000003c03267836 */ /* 0x000fe40000000000 */
[C---:B------:R-:W-:Y:S02]  /*1fa0*/  IMAD R37, R2.reuse, R37, R43 ;  /* 0x0000002502257224 */ /* 0x040fe400078e022b */
[----:B------:R-:W-:Y:S01]  /*1fb0*/  @!P5 IMAD.MOV R32, RZ, RZ, -R32 ;  /* 0x000000ffff20d224 */ /* 0x000fe200078e0a20 */
[----:B------:R-:W-:Y:S01]  /*1fc0*/  IABS R43, R38 ;  /* 0x00000026002b7213 */ /* 0x000fe20000000000 */
[----:B------:R-:W-:Y:S01]  /*1fd0*/  @!P1 IMAD.MOV R33, RZ, RZ, -R33 ;  /* 0x000000ffff219224 */ /* 0x000fe200078e0a21 */
[----:B------:R-:W-:Y:S01]  /*1fe0*/  ISETP.GT.U32.AND P5, PT, R2, R36, PT ;  /* 0x000000240200720c */ /* 0x000fe20003fa4070 */
[----:B------:R-:W-:Y:S01]  /*1ff0*/  @!P6 IMAD.MOV R34, RZ, RZ, -R34 ;  /* 0x000000ffff22e224 */ /* 0x000fe200078e0a22 */
[----:B------:R-:W-:Y:S01]  /*2000*/  ISETP.GE.AND P1, PT, R38, RZ, PT ;  /* 0x000000ff2600720c */ /* 0x000fe20003f26270 */
[----:B------:R-:W-:Y:S01]  /*2010*/  IMAD.HI.U32 R38, R4, R43, RZ ;  /* 0x0000002b04267227 */ /* 0x000fe200078e00ff */
[----:B------:R-:W-:-:S03]  /*2020*/  ISETP.GT.U32.AND P6, PT, R2, R37, PT ;  /* 0x000000250200720c */ /* 0x000fc60003fc4070 */
[----:B------:R-:W-:Y:S02]  /*2030*/  @!P0 IMAD.IADD R35, R35, 0x1, -R2 ;  /* 0x0000000123238824 */ /* 0x000fe400078e0a02 */
[----:B------:R-:W-:Y:S02]  /*2040*/  IMAD.MOV R38, RZ, RZ, -R38 ;  /* 0x000000ffff267224 */ /* 0x000fe400078e0a26 */
[C---:B------:R-:W-:Y:S01]  /*2050*/  VIADD R42, R3.reuse, 0x3a ;  /* 0x0000003a032a7836 */ /* 0x040fe20000000000 */
[C---:B------:R-:W-:Y:S01]  /*2060*/  ISETP.GT.U32.AND P0, PT, R2.reuse, R35, PT ;  /* 0x000000230200720c */ /* 0x040fe20003f04070 */
[----:B------:R-:W-:Y:S02]  /*2070*/  IMAD R38, R2, R38, R43 ;  /* 0x0000002602267224 */ /* 0x000fe400078e022b */
[----:B------:R-:W-:Y:S01]  /*2080*/  @!P5 IMAD.IADD R36, R36, 0x1, -R2 ;  /* 0x000000012424d824 */ /* 0x000fe200078e0a02 */
[----:B------:R-:W-:Y:S01]  /*2090*/  IABS R45, R42 ;  /* 0x0000002a002d7213 */ /* 0x000fe20000000000 */
[----:B------:R-:W-:-:S02]  /*20a0*/  VIADD R50, R3, 0x36 ;  /* 0x0000003603327836 */ /* 0x000fc40000000000 */
[----:B------:R-:W-:Y:S01]  /*20b0*/  VIADD R48, R3, 0x38 ;  /* 0x0000003803307836 */ /* 0x000fe20000000000 */
[----:B------:R-:W-:Y:S01]  /*20c0*/  ISETP.GT.U32.AND P5, PT, R2, R36, PT ;  /* 0x000000240200720c */ /* 0x000fe20003fa4070 */
[----:B------:R-:W-:Y:S01]  /*20d0*/  IMAD.HI.U32 R39, R4, R45, RZ ;  /* 0x0000002d04277227 */ /* 0x000fe200078e00ff */
[----:B------:R-:W-:Y:S02]  /*20e0*/  IABS R51, R50 ;  /* 0x0000003200337213 */ /* 0x000fe40000000000 */
[----:B------:R-:W-:Y:S01]  /*20f0*/  IABS R49, R48 ;  /* 0x0000003000317213 */ /* 0x000fe20000000000 */
[--C-:B------:R-:W-:Y:S01]  /*2100*/  @!P0 IMAD.IADD R35, R35, 0x1, -R2.reuse ;  /* 0x0000000123238824 */ /* 0x100fe200078e0a02 */
[----:B------:R-:W-:Y:S01]  /*2110*/  ISETP.GT.U32.AND P0, PT, R2, R38, PT ;  /* 0x000000260200720c */ /* 0x000fe20003f04070 */
[----:B------:R-:W-:Y:S02]  /*2120*/  @!P6 IMAD.IADD R37, R37, 0x1, -R2 ;  /* 0x000000012525e824 */ /* 0x000fe400078e0a02 */
[----:B------:R-:W-:-:S02]  /*2130*/  IMAD.MOV R39, RZ, RZ, -R39 ;  /* 0x000000ffff277224 */ /* 0x000fc400078e0a27 */
[----:B------:R-:W-:Y:S02]  /*2140*/  VIADD R52, R3, 0x34 ;  /* 0x0000003403347836 */ /* 0x000fe40000000000 */
[----:B------:R-:W-:Y:S01]  /*2150*/  @!P5 IMAD.IADD R36, R36, 0x1, -R2 ;  /* 0x000000012424d824 */ /* 0x000fe200078e0a02 */
[----:B------:R-:W-:Y:S01]  /*2160*/  ISETP.GE.AND P5, PT, R42, RZ, PT ;  /* 0x000000ff2a00720c */ /* 0x000fe20003fa6270 */
[----:B------:R-:W-:Y:S01]  /*2170*/  IMAD R39, R2, R39, R45 ;  /* 0x0000002702277224 */ /* 0x000fe200078e022d */
[----:B------:R-:W-:Y:S01]  /*2180*/  IABS R45, R52 ;  /* 0x00000034002d7213 */ /* 0x000fe20000000000 */
[----:B------:R-:W-:-:S03]  /*2190*/  IMAD.HI.U32 R41, R4, R51, RZ ;  /* 0x0000003304297227 */ /* 0x000fc600078e00ff */
[----:B------:R-:W-:Y:S01]  /*21a0*/  ISETP.GT.U32.AND P6, PT, R2, R39, PT ;  /* 0x000000270200720c */ /* 0x000fe20003fc4070 */
[----:B------:R-:W-:Y:S01]  /*21b0*/  @!P0 IMAD.IADD R38, R38, 0x1, -R2 ;  /* 0x0000000126268824 */ /* 0x000fe200078e0a02 */
[----:B------:R-:W-:Y:S01]  /*21c0*/  ISETP.GT.U32.AND P0, PT, R2, R37, PT ;  /* 0x000000250200720c */ /* 0x000fe20003f04070 */
[----:B------:R-:W-:-:S04]  /*21d0*/  IMAD.HI.U32 R40, R4, R49, RZ ;  /* 0x0000003104287227 */ /* 0x000fc800078e00ff */
[----:B------:R-:W-:Y:S01]  /*21e0*/  @!P4 IMAD.MOV R36, RZ, RZ, -R36 ;  /* 0x000000ffff24c224 */ /* 0x000fe200078e0a24 */
[----:B------:R-:W-:Y:S01]  /*21f0*/  ISETP.GT.U32.AND P4, PT, R2, R38, PT ;  /* 0x000000260200720c */ /* 0x000fe20003f84070 */
[----:B------:R-:W-:Y:S02]  /*2200*/  IMAD.MOV R41, RZ, RZ, -R41 ;  /* 0x000000ffff297224 */ /* 0x000fe400078e0a29 */
[----:B------:R-:W-:Y:S02]  /*2210*/  IMAD.MOV R40, RZ, RZ, -R40 ;  /* 0x000000ffff287224 */ /* 0x000fe400078e0a28 */
[----:B------:R-:W-:Y:S02]  /*2220*/  VIADD R54, R3, 0x32 ;  /* 0x0000003203367836 */ /* 0x000fe40000000000 */
[----:B------:R-:W-:-:S04]  /*2230*/  IMAD.HI.U32 R42, R4, R45, RZ ;  /* 0x0000002d042a7227 */ /* 0x000fc800078e00ff */
[C---:B------:R-:W-:Y:S02]  /*2240*/  IMAD R41, R2.reuse, R41, R51 ;  /* 0x0000002902297224 */ /* 0x040fe400078e0233 */
[C---:B------:R-:W-:Y:S01]  /*2250*/  IMAD R40, R2.reuse, R40, R49 ;  /* 0x0000002802287224 */ /* 0x040fe200078e0231 */
[----:B------:R-:W-:Y:S01]  /*2260*/  IABS R49, R54 ;  /* 0x0000003600317213 */ /* 0x000fe20000000000 */
[----:B------:R-:W-:Y:S02]  /*2270*/  IMAD.MOV R42, RZ, RZ, -R42 ;  /* 0x000000ffff2a7224 */ /* 0x000fe400078e0a2a */
[----:B------:R-:W-:Y:S01]  /*2280*/  @!P0 IMAD.IADD R37, R37, 0x1, -R2 ;  /* 0x0000000125258824 */ /* 0x000fe200078e0a02 */
[C---:B------:R-:W-:Y:S01]  /*2290*/  ISETP.GT.U32.AND P0, PT, R2.reuse, R41, PT ;  /* 0x000000290200720c */ /* 0x040fe20003f04070 */
[----:B------:R-:W-:Y:S01]  /*22a0*/  @!P3 IMAD.MOV R35, RZ, RZ, -R35 ;  /* 0x000000ffff23b224 */ /* 0x000fe200078e0a23 */
[C---:B------:R-:W-:Y:S01]  /*22b0*/  ISETP.GT.U32.AND P3, PT, R2.reuse, R40, PT ;  /* 0x000000280200720c */ /* 0x040fe20003f64070 */
[----:B------:R-:W-:-:S02]  /*22c0*/  IMAD R42, R2, R42, R45 ;  /* 0x0000002a022a7224 */ /* 0x000fc400078e022d */
[----:B------:R-:W-:-:S04]  /*22d0*/  IMAD.HI.U32 R43, R4, R49, RZ ;  /* 0x00000031042b7227 */ /* 0x000fc800078e00ff */
[--C-:B------:R-:W-:Y:S01]  /*22e0*/  @!P4 IMAD.IADD R38, R38, 0x1, -R2.reuse ;  /* 0x000000012626c824 */ /* 0x100fe200078e0a02 */
[C---:B------:R-:W-:Y:S01]  /*22f0*/  ISETP.GT.U32.AND P4, PT, R2.reuse, R42, PT ;  /* 0x0000002a0200720c */ /* 0x040fe20003f84070 */
[----:B------:R-:W-:Y:S02]  /*2300*/  VIADD R55, R3, 0x30 ;  /* 0x0000003003377836 */ /* 0x000fe40000000000 */
[----:B------:R-:W-:Y:S02]  /*2310*/  @!P6 IMAD.IADD R39, R39, 0x1, -R2 ;  /* 0x000000012727e824 */ /* 0x000fe400078e0a02 */
[----:B------:R-:W-:Y:S01]  /*2320*/  IMAD.MOV R43, RZ, RZ, -R43 ;  /* 0x000000ffff2b7224 */ /* 0x000fe200078e0a2b */
[----:B------:R-:W-:Y:S01]  /*2330*/  IABS R51, R55 ;  /* 0x0000003700337213 */ /* 0x000fe20000000000 */
[----:B------:R-:W-:Y:S01]  /*2340*/  VIADD R56, R3, 0x2e ;  /* 0x0000002e03387836 */ /* 0x000fe20000000000 */
[C---:B------:R-:W-:Y:S01]  /*2350*/  ISETP.GT.U32.AND P6, PT, R2.reuse, R39, PT ;  /* 0x000000270200720c */ /* 0x040fe20003fc4070 */
[----:B------:R-:W-:-:S02]  /*2360*/  IMAD R43, R2, R43, R49 ;  /* 0x0000002b022b7224 */ /* 0x000fc400078e0231 */
[--C-:B------:R-:W-:Y:S01]  /*2370*/  @!P0 IMAD.IADD R41, R41, 0x1, -R2.reuse ;  /* 0x0000000129298824 */ /* 0x100fe200078e0a02 */
[----:B------:R-:W-:Y:S01]  /*2380*/  IABS R53, R56 ;  /* 0x0000003800357213 */ /* 0x000fe20000000000 */
[----:B------:R-:W-:Y:S01]  /*2390*/  @!P3 IMAD.IADD R40, R40, 0x1, -R2 ;  /* 0x000000012828b824 */ /* 0x000fe200078e0a02 */
[----:B------:R-:W-:Y:S01]  /*23a0*/  ISETP.GT.U32.AND P3, PT, R2, R43, PT ;  /* 0x0000002b0200720c */ /* 0x000fe20003f64070 */
[----:B------:R-:W-:Y:S01]  /*23b0*/  IMAD.HI.U32 R45, R4, R51, RZ ;  /* 0x00000033042d7227 */ /* 0x000fe200078e00ff */
[----:B------:R-:W-:-:S03]  /*23c0*/  ISETP.GE.AND P0, PT, R50, RZ, PT ;  /* 0x000000ff3200720c */ /* 0x000fc60003f06270 */
[----:B------:R-:W-:Y:S01]  /*23d0*/  @!P2 IMAD.MOV R37, RZ, RZ, -R37 ;  /* 0x000000ffff25a224 */ /* 0x000fe200078e0a25 */
[----:B------:R-:W-:Y:S01]  /*23e0*/  ISETP.GT.U32.AND P2, PT, R2, R41, PT ;  /* 0x000000290200720c */ /* 0x000fe20003f44070 */
[----:B------:R-:W-:Y:S01]  /*23f0*/  @!P4 IMAD.IADD R42, R42, 0x1, -R2 ;  /* 0x000000012a2ac824 */ /* 0x000fe200078e0a02 */
[----:B------:R-:W-:Y:S01]  /*2400*/  ISETP.GT.U32.AND P4, PT, R2, R40, PT ;  /* 0x000000280200720c */ /* 0x000fe20003f84070 */
[----:B------:R-:W-:-:S04]  /*2410*/  IMAD.HI.U32 R46, R4, R53, RZ ;  /* 0x00000035042e7227 */ /* 0x000fc800078e00ff */
[----:B------:R-:W-:Y:S02]  /*2420*/  IMAD.MOV R45, RZ, RZ, -R45 ;  /* 0x000000ffff2d7224 */ /* 0x000fe400078e0a2d */
[----:B------:R-:W-:Y:S02]  /*2430*/  VIADD R50, R3, 0x2c ;  /* 0x0000002c03327836 */ /* 0x000fe40000000000 */
[----:B------:R-:W-:Y:S01]  /*2440*/  @!P6 IMAD.IADD R39, R39, 0x1, -R2 ;  /* 0x000000012727e824 */ /* 0x000fe200078e0a02 */
[----:B------:R-:W-:Y:S01]  /*2450*/  ISETP.GE.AND P6, PT, R48, RZ, PT ;  /* 0x000000ff3000720c */ /* 0x000fe20003fc6270 */
[----:B------:R-:W-:Y:S02]  /*2460*/  IMAD.MOV R46, RZ, RZ, -R46 ;  /* 0x000000ffff2e7224 */ /* 0x000fe400078e0a2e */
[----:B------:R-:W-:Y:S01]  /*2470*/  IMAD R45, R2, R45, R51 ;  /* 0x0000002d022d7224 */ /* 0x000fe200078e0233 */
[----:B------:R-:W-:Y:S01]  /*2480*/  IABS R51, R50 ;  /* 0x0000003200337213 */ /* 0x000fe20000000000 */
[----:B------:R-:W-:-:S02]  /*2490*/  VIADD R57, R3, 0x2a ;  /* 0x0000002a03397836 */ /* 0x000fc40000000000 */
[C---:B------:R-:W-:Y:S02]  /*24a0*/  IMAD R49, R2.reuse, R46, R53 ;  /* 0x0000002e02317224 */ /* 0x040fe400078e0235 */
[----:B------:R-:W-:Y:S01]  /*24b0*/  @!P5 IMAD.MOV R39, RZ, RZ, -R39 ;  /* 0x000000ffff27d224 */ /* 0x000fe200078e0a27 */
[C---:B------:R-:W-:Y:S01]  /*24c0*/  ISETP.GT.U32.AND P5, PT, R2.reuse, R45, PT ;  /* 0x0000002d0200720c */ /* 0x040fe20003fa4070 */
[----:B------:R-:W-:Y:S01]  /*24d0*/  @!P3 IMAD.IADD R43, R43, 0x1, -R2 ;  /* 0x000000012b2bb824 */ /* 0x000fe200078e0a02 */
[----:B------:R-:W-:Y:S01]  /*24e0*/  ISETP.GT.U32.AND P3, PT, R2, R42, PT ;  /* 0x0000002a0200720c */ /* 0x000fe20003f64070 */
[----:B------:R-:W-:Y:S01]  /*24f0*/  IMAD.HI.U32 R46, R4, R51, RZ ;  /* 0x00000033042e7227 */ /* 0x000fe200078e00ff */
[----:B------:R-:W-:-:S03]  /*2500*/  IABS R53, R57 ;  /* 0x0000003900357213 */ /* 0x000fc60000000000 */
[--C-:B------:R-:W-:Y:S01]  /*2510*/  @!P2 IMAD.IADD R41, R41, 0x1, -R2.reuse ;  /* 0x000000012929a824 */ /* 0x100fe200078e0a02 */
[----:B------:R-:W-:Y:S01]  /*2520*/  ISETP.GT.U32.AND P2, PT, R2, R49, PT ;  /* 0x000000310200720c */ /* 0x000fe20003f44070 */
[----:B------:R-:W-:Y:S01]  /*2530*/  @!P4 IMAD.IADD R40, R40, 0x1, -R2 ;  /* 0x000000012828c824 */ /* 0x000fe200078e0a02 */
[----:B------:R-:W-:Y:S01]  /*2540*/  ISETP.GE.AND P4, PT, R52, RZ, PT ;  /* 0x000000ff3400720c */ /* 0x000fe20003f86270 */
[----:B------:R-:W-:Y:S02]  /*2550*/  IMAD.MOV R48, RZ, RZ, -R46 ;  /* 0x000000ffff307224 */ /* 0x000fe400078e0a2e */
[----:B------:R-:W-:-:S04]  /*2560*/  IMAD.HI.U32 R46, R4, R53, RZ ;  /* 0x00000035042e7227 */ /* 0x000fc800078e00ff */
[----:B------:R-:W-:Y:S01]  /*2570*/  @!P1 IMAD.MOV R38, RZ, RZ, -R38 ;  /* 0x000000ffff269224 */ /* 0x000fe200078e0a26 */
[C---:B------:R-:W-:Y:S01]  /*2580*/  ISETP.GT.U32.AND P1, PT, R2.reuse, R43, PT ;  /* 0x0000002b0200720c */ /* 0x040fe20003f24070 */
[----:B------:R-:W-:Y:S02]  /*2590*/  IMAD R51, R2, R48, R51 ;  /* 0x0000003002337224 */ /* 0x000fe400078e0233 */
[----:B------:R-:W-:Y:S02]  /*25a0*/  IMAD.MOV R46, RZ, RZ, -R46 ;  /* 0x000000ffff2e7224 */ /* 0x000fe400078e0a2e */
[--C-:B------:R-:W-:Y:S01]  /*25b0*/  @!P5 IMAD.IADD R45, R45, 0x1, -R2.reuse ;  /* 0x000000012d2dd824 */ /* 0x100fe200078e0a02 */
[----:B------:R-:W-:Y:S01]  /*25c0*/  ISETP.GE.AND P5, PT, R56, RZ, PT ;  /* 0x000000ff3800720c */ /* 0x000fe20003fa6270 */
[----:B------:R-:W-:Y:S01]  /*25d0*/  @!P3 IMAD.IADD R42, R42, 0x1, -R2 ;  /* 0x000000012a2ab824 */ /* 0x000fe200078e0a02 */
[----:B------:R-:W-:Y:S01]  /*25e0*/  ISETP.GE.AND P3, PT, R54, RZ, PT ;  /* 0x000000ff3600720c */ /* 0x000fe20003f66270 */
[----:B------:R-:W-:-:S02]  /*25f0*/  IMAD R53, R2, R46, R53 ;  /* 0x0000002e02357224 */ /* 0x000fc400078e0235 */
[----:B------:R-:W-:Y:S01]  /*2600*/  @!P0 IMAD.MOV R41, RZ, RZ, -R41 ;  /* 0x000000ffff298224 */ /* 0x000fe200078e0a29 */
[C---:B------:R-:W-:Y:S01]  /*2610*/  ISETP.GT.U32.AND P0, PT, R2.reuse, R51, PT ;  /* 0x000000330200720c */ /* 0x040fe20003f04070 */
[----:B------:R-:W-:Y:S01]  /*2620*/  @!P2 IMAD.IADD R49, R49, 0x1, -R2 ;  /* 0x000000013131a824 */ /* 0x000fe200078e0a02 */
[C---:B------:R-:W-:Y:S01]  /*2630*/  ISETP.GT.U32.AND P2, PT, R2.reuse, R45, PT ;  /* 0x0000002d0200720c */ /* 0x040fe20003f44070 */
[----:B------:R-:W-:Y:S01]  /*2640*/  @!P4 IMAD.MOV R42, RZ, RZ, -R42 ;  /* 0x000000ffff2ac224 */ /* 0x000fe200078e0a2a */
[----:B------:R-:W-:Y:S01]  /*2650*/  ISETP.GT.U32.AND P4, PT, R2, R53, PT ;  /* 0x000000350200720c */ /* 0x000fe20003f84070 */
[----:B------:R-:W-:Y:S02]  /*2660*/  VIADD R52, R3, 0x28 ;  /* 0x0000002803347836 */ /* 0x000fe40000000000 */
[--C-:B------:R-:W-:Y:S01]  /*2670*/  @!P1 IMAD.IADD R43, R43, 0x1, -R2.reuse ;  /* 0x000000012b2b9824 */ /* 0x100fe200078e0a02 */
[----:B------:R-:W-:Y:S01]  /*2680*/  ISETP.GE.AND P1, PT, R55, RZ, PT ;  /* 0x000000ff3700720c */ /* 0x000fe20003f26270 */
[----:B------:R-:W-:Y:S01]  /*2690*/  VIADD R48, R3, 0x26 ;  /* 0x0000002603307836 */ /* 0x000fe20000000000 */
[----:B------:R-:W-:Y:S01]  /*26a0*/  IABS R55, R52 ;  /* 0x0000003400377213 */ /* 0x000fe20000000000 */
[----:B------:R-:W-:Y:S01]  /*26b0*/  @!P3 IMAD.MOV R43, RZ, RZ, -R43 ;  /* 0x000000ffff2bb224 */ /* 0x000fe200078e0a2b */
[----:B------:R-:W-:Y:S01]  /*26c0*/  ISETP.GE.AND P3, PT, R50, RZ, PT ;  /* 0x000000ff3200720c */ /* 0x000fe20003f66270 */
[----:B------:R-:W-:Y:S01]  /*26d0*/  @!P0 IMAD.IADD R51, R51, 0x1, -R2 ;  /* 0x0000000133338824 */ /* 0x000fe200078e0a02 */
[----:B------:R-:W-:Y:S01]  /*26e0*/  ISETP.GE.AND P0, PT, R48, RZ, PT ;  /* 0x000000ff3000720c */ /* 0x000fe20003f06270 */
[----:B------:R-:W-:-:S04]  /*26f0*/  IMAD.HI.U32 R46, R4, R55, RZ ;  /* 0x00000037042e7227 */ /* 0x000fc800078e00ff */
[--C-:B------:R-:W-:Y:S01]  /*2700*/  @!P2 IMAD.IADD R45, R45, 0x1, -R2.reuse ;  /* 0x000000012d2da824 */ /* 0x100fe200078e0a02 */
[----:B------:R-:W-:Y:S01]  /*2710*/  ISETP.GE.AND P2, PT, R57, RZ, PT ;  /* 0x000000ff3900720c */ /* 0x000fe20003f46270 */
[----:B------:R-:W-:Y:S01]  /*2720*/  @!P4 IMAD.IADD R53, R53, 0x1, -R2 ;  /* 0x000000013535c824 */ /* 0x000fe200078e0a02 */
[C---:B------:R-:W-:Y:S01]  /*2730*/  ISETP.GT.U32.AND P4, PT, R2.reuse, R51, PT ;  /* 0x000000330200720c */ /* 0x040fe20003f84070 */
[----:B------:R-:W-:Y:S01]  /*2740*/  IMAD.MOV R46, RZ, RZ, -R46 ;  /* 0x000000ffff2e7224 */ /* 0x000fe200078e0a2e */
[----:B------:R-:W-:Y:S01]  /*2750*/  IABS R57, R48 ;  /* 0x0000003000397213 */ /* 0x000fe20000000000 */
[----:B------:R-:W-:Y:S01]  /*2760*/  @!P6 IMAD.MOV R40, RZ, RZ, -R40 ;  /* 0x000000ffff28e224 */ /* 0x000fe200078e0a28 */
[C---:B------:R-:W-:Y:S01]  /*2770*/  ISETP.GT.U32.AND P6, PT, R2.reuse, R49, PT ;  /* 0x000000310200720c */ /* 0x040fe20003fc4070 */
[----:B------:R-:W-:Y:S02]  /*2780*/  IMAD R55, R2, R46, R55 ;  /* 0x0000002e02377224 */ /* 0x000fe400078e0237 */
[----:B------:R-:W-:-:S04]  /*2790*/  IMAD.HI.U32 R46, R4, R57, RZ ;  /* 0x00000039042e7227 */ /* 0x000fc800078e00ff */
[----:B------:R-:W-:Y:S02]  /*27a0*/  IMAD.MOV R46, RZ, RZ, -R46 ;  /* 0x000000ffff2e7224 */ /* 0x000fe400078e0a2e */
[--C-:B------:R-:W-:Y:S01]  /*27b0*/  @!P4 IMAD.IADD R51, R51, 0x1, -R2.reuse ;  /* 0x000000013333c824 */ /* 0x100fe200078e0a02 */
[C---:B------:R-:W-:Y:S01]  /*27c0*/  ISETP.GT.U32.AND P4, PT, R2.reuse, R55, PT ;  /* 0x000000370200720c */ /* 0x040fe20003f84070 */
[C---:B------:R-:W-:Y:S02]  /*27d0*/  IMAD R57, R2.reuse, R46, R57 ;  /* 0x0000002e02397224 */ /* 0x040fe400078e0239 */
[----:B------:R-:W-:Y:S02]  /*27e0*/  @!P3 IMAD.MOV R51, RZ, RZ, -R51 ;  /* 0x000000ffff33b224 */ /* 0x000fe400078e0a33 */
[----:B------:R-:W-:Y:S01]  /*27f0*/  @!P1 IMAD.MOV R45, RZ, RZ, -R45 ;  /* 0x000000ffff2d9224 */ /* 0x000fe200078e0a2d */
[C---:B------:R-:W-:Y:S01]  /*2800*/  ISETP.GT.U32.AND P3, PT, R2.reuse, R57, PT ;  /* 0x000000390200720c */ /* 0x040fe20003f64070 */
[----:B------:R-:W-:Y:S01]  /*2810*/  VIADD R48, R3, 0x24 ;  /* 0x0000002403307836 */ /* 0x000fe20000000000 */
[----:B------:R-:W-:Y:S01]  /*2820*/  ISETP.GT.U32.AND P1, PT, R2, R53, PT ;  /* 0x000000350200720c */ /* 0x000fe20003f24070 */
[----:B------:R-:W-:Y:S01]  /*2830*/  @!P6 IMAD.IADD R49, R49, 0x1, -R2 ;  /* 0x000000013131e824 */ /* 0x000fe200078e0a02 */
[----:B------:R-:W-:Y:S01]  /*2840*/  ISETP.GE.AND P6, PT, R52, RZ, PT ;  /* 0x000000ff3400720c */ /* 0x000fe20003fc6270 */
[C---:B------:R-:W-:Y:S01]  /*2850*/  VIADD R52, R3.reuse, 0x20 ;  /* 0x0000002003347836 */ /* 0x040fe20000000000 */
[----:B------:R-:W-:Y:S01]  /*2860*/  IABS R59, R48 ;  /* 0x00000030003b7213 */ /* 0x000fe20000000000 */
[----:B------:R-:W-:-:S02]  /*2870*/  VIADD R50, R3, 0x22 ;  /* 0x0000002203327836 */ /* 0x000fc40000000000 */
[--C-:B------:R-:W-:Y:S01]  /*2880*/  @!P4 IMAD.IADD R55, R55, 0x1, -R2.reuse ;  /* 0x000000013737c824 */ /* 0x100fe200078e0a02 */
[----:B------:R-:W-:Y:S01]  /*2890*/  IABS R63, R52 ;  /* 0x00000034003f7213 */ /* 0x000fe20000000000 */
[----:B------:R-:W-:Y:S01]  /*28a0*/  IMAD.HI.U32 R46, R4, R59, RZ ;  /* 0x0000003b042e7227 */ /* 0x000fe200078e00ff */
[----:B------:R-:W-:Y:S02]  /*28b0*/  IABS R61, R50 ;  /* 0x00000032003d7213 */ /* 0x000fe40000000000 */
[----:B------:R-:W-:Y:S01]  /*28c0*/  ISETP.GT.U32.AND P4, PT, R2, R55, PT ;  /* 0x000000370200720c */ /* 0x000fe20003f84070 */
[--C-:B------:R-:W-:Y:S02]  /*28d0*/  @!P3 IMAD.IADD R57, R57, 0x1, -R2.reuse ;  /* 0x000000013939b824 */ /* 0x100fe400078e0a02 */
[----:B------:R-:W-:Y:S01]  /*28e0*/  @!P1 IMAD.IADD R53, R53, 0x1, -R2 ;  /* 0x0000000135359824 */ /* 0x000fe200078e0a02 */
[----:B------:R-:W-:Y:S01]  /*28f0*/  ISETP.GE.AND P1, PT, R50, RZ, PT ;  /* 0x000000ff3200720c */ /* 0x000fe20003f26270 */
[----:B------:R-:W-:Y:S01]  /*2900*/  IMAD.MOV R50, RZ, RZ, -R46 ;  /* 0x000000ffff327224 */ /* 0x000fe200078e0a2e */
[----:B------:R-:W-:Y:S01]  /*2910*/  ISETP.GT.U32.AND P3, PT, R2, R57, PT ;  /* 0x000000390200720c */ /* 0x000fe20003f64070 */
[----:B------:R-:W-:-:S04]  /*2920*/  IMAD.HI.U32 R46, R4, R63, RZ ;  /* 0x0000003f042e7227 */ /* 0x000fc800078e00ff */
[C---:B------:R-:W-:Y:S02]  /*2930*/  IMAD R59, R2.reuse, R50, R59 ;  /* 0x00000032023b7224 */ /* 0x040fe400078e023b */
[----:B------:R-:W-:Y:S02]  /*2940*/  IMAD.MOV R50, RZ, RZ, -R46 ;  /* 0x000000ffff327224 */ /* 0x000fe400078e0a2e */
[----:B------:R-:W-:Y:S02]  /*2950*/  VIADD R54, R3, 0x1e ;  /* 0x0000001e03367836 */ /* 0x000fe40000000000 */
[C---:B------:R-:W-:Y:S02]  /*2960*/  IMAD R63, R2.reuse, R50, R63 ;  /* 0x00000032023f7224 */ /* 0x040fe400078e023f */
[----:B------:R-:W-:Y:S01]  /*2970*/  @!P3 IMAD.IADD R57, R57, 0x1, -R2 ;  /* 0x000000013939b824 */ /* 0x000fe200078e0a02 */
[----:B------:R-:W-:Y:S01]  /*2980*/  IABS R65, R54 ;  /* 0x0000003600417213 */ /* 0x000fe20000000000 */
[----:B------:R-:W-:Y:S01]  /*2990*/  @!P5 IMAD.MOV R49, RZ, RZ, -R49 ;  /* 0x000000ffff31d224 */ /* 0x000fe200078e0a31 */
[----:B------:R-:W-:Y:S01]  /*29a0*/  ISETP.GT.U32.AND P3, PT, R2, R63, PT ;  /* 0x0000003f0200720c */ /* 0x000fe20003f64070 */
[----:B------:R-:W-:Y:S01]  /*29b0*/  VIADD R56, R3, 0x1a ;  /* 0x0000001a03387836 */ /* 0x000fe20000000000 */
[----:B------:R-:W-:Y:S01]  /*29c0*/  ISETP.GE.AND P5, PT, R48, RZ, PT ;  /* 0x000000ff3000720c */ /* 0x000fe20003fa6270 */
[----:B------:R-:W-:-:S03]  /*29d0*/  IMAD.HI.U32 R48, R4, R61, RZ ;  /* 0x0000003d04307227 */ /* 0x000fc600078e00ff */
[----:B------:R-:W-:Y:S01]  /*29e0*/  IABS R69, R56 ;  /* 0x0000003800457213 */ /* 0x000fe20000000000 */
[----:B------:R-:W-:-:S04]  /*29f0*/  IMAD.HI.U32 R46, R4, R65, RZ ;  /* 0x00000041042e7227 */ /* 0x000fc800078e00ff */
[----:B------:R-:W-:Y:S01]  /*2a00*/  @!P4 IMAD.IADD R55, R55, 0x1, -R2 ;  /* 0x000000013737c824 */ /* 0x000fe200078e0a02 */
[C---:B------:R-:W-:Y:S01]  /*2a10*/  ISETP.GT.U32.AND P4, PT, R2.reuse, R59, PT ;  /* 0x0000003b0200720c */ /* 0x040fe20003f84070 */
[----:B------:R-:W-:Y:S02]  /*2a20*/  IMAD.MOV R48, RZ, RZ, -R48 ;  /* 0x000000ffff307224 */ /* 0x000fe400078e0a30 */
[----:B------:R-:W-:Y:S02]  /*2a30*/  IMAD.MOV R46, RZ, RZ, -R46 ;  /* 0x000000ffff2e7224 */ /* 0x000fe400078e0a2e */
[----:B------:R-:W-:Y:S02]  /*2a40*/  @!P3 IMAD.IADD R63, R63, 0x1, -R2 ;  /* 0x000000013f3fb824 */ /* 0x000fe400078e0a02 */
[C---:B------:R-:W-:Y:S02]  /*2a50*/  IMAD R61, R2.reuse, R48, R61 ;  /* 0x00000030023d7224 */ /* 0x040fe400078e023d */
[C---:B------:R-:W-:Y:S01]  /*2a60*/  IMAD R65, R2.reuse, R46, R65 ;  /* 0x0000002e02417224 */ /* 0x040fe200078e0241 */
[----:B------:R-:W-:Y:S01]  /*2a70*/  ISETP.GT.U32.AND P3, PT, R2, R63, PT ;  /* 0x0000003f0200720c */ /* 0x000fe20003f64070 */
[----:B------:R-:W-:-:S04]  /*2a80*/  IMAD.HI.U32 R48, R4, R69, RZ ;  /* 0x0000004504307227 */ /* 0x000fc800078e00ff */
[----:B------:R-:W-:Y:S01]  /*2a90*/  @!P6 IMAD.MOV R55, RZ, RZ, -R55 ;  /* 0x000000ffff37e224 */ /* 0x000fe200078e0a37 */
[C---:B------:R-:W-:Y:S01]  /*2aa0*/  ISETP.GT.U32.AND P6, PT, R2.reuse, R61, PT ;  /* 0x0000003d0200720c */ /* 0x040fe20003fc4070 */
[----:B------:R-:W-:Y:S01]  /*2ab0*/  @!P0 IMAD.MOV R57, RZ, RZ, -R57 ;  /* 0x000000ffff398224 */ /* 0x000fe200078e0a39 */
[C---:B------:R-:W-:Y:S01]  /*2ac0*/  ISETP.GT.U32.AND P0, PT, R2.reuse, R65, PT ;  /* 0x000000410200720c */ /* 0x040fe20003f04070 */
[----:B------:R-:W-:Y:S02]  /*2ad0*/  IMAD.MOV R48, RZ, RZ, -R48 ;  /* 0x000000ffff307224 */ /* 0x000fe400078e0a30 */
[----:B------:R-:W-:Y:S02]  /*2ae0*/  @!P4 IMAD.IADD R59, R59, 0x1, -R2 ;  /* 0x000000013b3bc824 */ /* 0x000fe400078e0a02 */
[----:B------:R-:W-:Y:S02]  /*2af0*/  IMAD R69, R2, R48, R69 ;  /* 0x0000003002457224 */ /* 0x000fe400078e0245 */
[----:B------:R-:W-:Y:S01]  /*2b00*/  @!P2 IMAD.MOV R53, RZ, RZ, -R53 ;  /* 0x000000ffff35a224 */ /* 0x000fe200078e0a35 */
[----:B------:R-:W-:Y:S01]  /*2b10*/  ISETP.GE.AND P2, PT, R52, RZ, PT ;  /* 0x000000ff3400720c */ /* 0x000fe20003f46270 */
[C---:B------:R-:W-:Y:S01]  /*2b20*/  VIADD R52, R3.reuse, 0x1c ;  /* 0x0000001c03347836 */ /* 0x040fe20000000000 */
[----:B------:R-:W-:Y:S01]  /*2b30*/  ISETP.GT.U32.AND P4, PT, R2, R59, PT ;  /* 0x0000003b0200720c */ /* 0x000fe20003f84070 */
[----:B------:R-:W-:-:S02]  /*2b40*/  VIADD R58, R3, 0x18 ;  /* 0x00000018033a7836 */ /* 0x000fc40000000000 */
[--C-:B------:R-:W-:Y:S01]  /*2b50*/  @!P3 IMAD.IADD R63, R63, 0x1, -R2.reuse ;  /* 0x000000013f3fb824 */ /* 0x100fe200078e0a02 */
[C---:B------:R-:W-:Y:S01]  /*2b60*/  ISETP.GT.U32.AND P3, PT, R2.reuse, R69, PT ;  /* 0x000000450200720c */ /* 0x040fe20003f64070 */
[--C-:B------:R-:W-:Y:S01]  /*2b70*/  @!P6 IMAD.IADD R61, R61, 0x1, -R2.reuse ;  /* 0x000000013d3de824 */ /* 0x100fe200078e0a02 */
[----:B------:R-:W-:Y:S01]  /*2b80*/  IABS R67, R52 ;  /* 0x0000003400437213 */ /* 0x000fe20000000000 */
[----:B------:R-:W-:Y:S01]  /*2b90*/  @!P0 IMAD.IADD R65, R65, 0x1, -R2 ;  /* 0x0000000141418824 */ /* 0x000fe200078e0a02 */
[----:B------:R-:W-:Y:S01]  /*2ba0*/  IABS R81, R58 ;  /* 0x0000003a00517213 */ /* 0x000fe20000000000 */
[----:B------:R-:W-:Y:S01]  /*2bb0*/  VIADD R60, R3, 0x14 ;  /* 0x00000014033c7836 */ /* 0x000fe20000000000 */
[----:B------:R-:W-:Y:S01]  /*2bc0*/  ISETP.GT.U32.AND P6, PT, R2, R61, PT ;  /* 0x0000003d0200720c */ /* 0x000fe20003fc4070 */
[----:B------:R-:W-:Y:S01]  /*2bd0*/  IMAD.HI.U32 R46, R4, R67, RZ ;  /* 0x00000043042e7227 */ /* 0x000fe200078e00ff */
[----:B------:R-:W-:Y:S02]  /*2be0*/  ISETP.GT.U32.AND P0, PT, R2, R65, PT ;  /* 0x000000410200720c */ /* 0x000fe40003f04070 */
[----:B------:R-:W-:Y:S01]  /*2bf0*/  IABS R85, R60 ;  /* 0x0000003c00557213 */ /* 0x000fe20000000000 */
[----:B------:R-:W-:-:S04]  /*2c00*/  IMAD.HI.U32 R50, R4, R81, RZ ;  /* 0x0000005104327227 */ /* 0x000fc800078e00ff */
[----:B------:R-:W-:Y:S01]  /*2c10*/  @!P4 IMAD.IADD R59, R59, 0x1, -R2 ;  /* 0x000000013b3bc824 */ /* 0x000fe200078e0a02 */
[----:B------:R-:W-:Y:S01]  /*2c20*/  ISETP.GE.AND P4, PT, R54, RZ, PT ;  /* 0x000000ff3600720c */ /* 0x000fe20003f86270 */
[----:B------:R-:W-:Y:S02]  /*2c30*/  IMAD.MOV R46, RZ, RZ, -R46 ;  /* 0x000000ffff2e7224 */ /* 0x000fe400078e0a2e */
[----:B------:R-:W-:Y:S02]  /*2c40*/  IMAD.MOV R50, RZ, RZ, -R50 ;  /* 0x000000ffff327224 */ /* 0x000fe400078e0a32 */
[----:B------:R-:W-:Y:S02]  /*2c50*/  @!P3 IMAD.IADD R69, R69, 0x1, -R2 ;  /* 0x000000014545b824 */ /* 0x000fe400078e0a02 */
[----:B------:R-:W-:Y:S02]  /*2c60*/  VIADD R54, R3, 0x16 ;  /* 0x0000001603367836 */ /* 0x000fe40000000000 */
[----:B------:R-:W-:-:S02]  /*2c70*/  IMAD R67, R2, R46, R67 ;  /* 0x0000002e02437224 */ /* 0x000fc400078e0243 */
[C---:B------:R-:W-:Y:S01]  /*2c80*/  IMAD R81, R2.reuse, R50, R81 ;  /* 0x0000003202517224 */ /* 0x040fe200078e0251 */
[----:B------:R-:W-:Y:S01]  /*2c90*/  IABS R83, R54 ;  /* 0x0000003600537213 */ /* 0x000fe20000000000 */
[----:B------:R-:W-:Y:S01]  /*2ca0*/  @!P5 IMAD.MOV R59, RZ, RZ, -R59 ;  /* 0x000000ffff3bd224 */ /* 0x000fe200078e0a3b */
[----:B------:R-:W-:Y:S01]  /*2cb0*/  ISETP.GT.U32.AND P5, PT, R2, R69, PT ;  /* 0x000000450200720c */ /* 0x000fe20003fa4070 */
[----:B------:R-:W-:-:S04]  /*2cc0*/  IMAD.HI.U32 R48, R4, R85, RZ ;  /* 0x0000005504307227 */ /* 0x000fc800078e00ff */
[--C-:B------:R-:W-:Y:S01]  /*2cd0*/  @!P6 IMAD.IADD R61, R61, 0x1, -R2.reuse ;  /* 0x000000013d3de824 */ /* 0x100fe200078e0a02 */
[C---:B------:R-:W-:Y:S01]  /*2ce0*/  ISETP.GT.U32.AND P6, PT, R2.reuse, R67, PT ;  /* 0x000000430200720c */ /* 0x040fe20003fc4070 */
[----:B------:R-:W-:Y:S01]  /*2cf0*/  @!P0 IMAD.IADD R65, R65, 0x1, -R2 ;  /* 0x0000000141418824 */ /* 0x000fe200078e0a02 */
[----:B------:R-:W-:Y:S01]  /*2d00*/  ISETP.GT.U32.AND P0, PT, R2, R81, PT ;  /* 0x000000510200720c */ /* 0x000fe20003f04070 */
[----:B------:R-:W-:Y:S02]  /*2d10*/  IMAD.MOV R48, RZ, RZ, -R48 ;  /* 0x000000ffff307224 */ /* 0x000fe400078e0a30 */
[----:B------:R-:W-:Y:S02]  /*2d20*/  VIADD R64, R3, 0x10 ;  /* 0x0000001003407836 */ /* 0x000fe40000000000 */
[----:B------:R-:W-:-:S03]  /*2d30*/  IMAD.HI.U32 R46, R4, R83, RZ ;  /* 0x00000053042e7227 */ /* 0x000fc600078e00ff */
[----:B------:R-:W-:Y:S01]  /*2d40*/  IABS R89, R64 ;  /* 0x0000004000597213 */ /* 0x000fe20000000000 */
[C---:B------:R-:W-:Y:S02]  /*2d50*/  IMAD R85, R2.reuse, R48, R85 ;  /* 0x0000003002557224 */ /* 0x040fe400078e0255 */
[----:B------:R-:W-:Y:S02]  /*2d60*/  IMAD.MOV R46, RZ, RZ, -R46 ;  /* 0x000000ffff2e7224 */ /* 0x000fe400078e0a2e */
[----:B------:R-:W-:Y:S02]  /*2d70*/  VIADD R62, R3, 0x12 ;  /* 0x00000012033e7836 */ /* 0x000fe40000000000 */
[----:B------:R-:W-:Y:S01]  /*2d80*/  @!P5 IMAD.IADD R69, R69, 0x1, -R2 ;  /* 0x000000014545d824 */ /* 0x000fe200078e0a02 */
[C---:B------:R-:W-:Y:S01]  /*2d90*/  ISETP.GT.U32.AND P5, PT, R2.reuse, R85, PT ;  /* 0x000000550200720c */ /* 0x040fe20003fa4070 */
[----:B------:R-:W-:Y:S01]  /*2da0*/  IMAD R83, R2, R46, R83 ;  /* 0x0000002e02537224 */ /* 0x000fe200078e0253 */
[----:B------:R-:W-:Y:S01]  /*2db0*/  IABS R87, R62 ;  /* 0x0000003e00577213 */ /* 0x000fe20000000000 */
[----:B------:R-:W-:-:S04]  /*2dc0*/  IMAD.HI.U32 R46, R4, R89, RZ ;  /* 0x00000059042e7227 */ /* 0x000fc800078e00ff */
[--C-:B------:R-:W-:Y:S01]  /*2dd0*/  @!P6 IMAD.IADD R67, R67, 0x1, -R2.reuse ;  /* 0x000000014343e824 */ /* 0x100fe200078e0a02 */
[----:B------:R-:W-:Y:S01]  /*2de0*/  ISETP.GE.AND P6, PT, R52, RZ, PT ;  /* 0x000000ff3400720c */ /* 0x000fe20003fc6270 */
[----:B------:R-:W-:Y:S02]  /*2df0*/  @!P0 IMAD.IADD R81, R81, 0x1, -R2 ;  /* 0x0000000151518824 */ /* 0x000fe400078e0a02 */
[----:B------:R-:W-:Y:S01]  /*2e00*/  VIADD R66, R3, 0xe ;  /* 0x0000000e03427836 */ /* 0x000fe20000000000 */
[C---:B------:R-:W-:Y:S01]  /*2e10*/  ISETP.GT.U32.AND P3, PT, R2.reuse, R67, PT ;  /* 0x000000430200720c */ /* 0x040fe20003f64070 */
[----:B------:R-:W-:Y:S01]  /*2e20*/  IMAD.MOV R48, RZ, RZ, -R46 ;  /* 0x000000ffff307224 */ /* 0x000fe200078e0a2e */
[----:B------:R-:W-:Y:S01]  /*2e30*/  ISETP.GT.U32.AND P0, PT, R2, R81, PT ;  /* 0x000000510200720c */ /* 0x000fe20003f04070 */
[----:B------:R-:W-:Y:S01]  /*2e40*/  IMAD.HI.U32 R50, R4, R87, RZ ;  /* 0x0000005704327227 */ /* 0x000fe200078e00ff */
[----:B------:R-:W-:-:S03]  /*2e50*/  IABS R91, R66 ;  /* 0x00000042005b7213 */ /* 0x000fc60000000000 */
[C---:B------:R-:W-:Y:S02]  /*2e60*/  IMAD R89, R2.reuse, R48, R89 ;  /* 0x0000003002597224 */ /* 0x040fe400078e0259 */
[----:B------:R-:W-:Y:S02]  /*2e70*/  IMAD.MOV R50, RZ, RZ, -R50 ;  /* 0x000000ffff327224 */ /* 0x000fe400078e0a32 */
[----:B------:R-:W-:Y:S01]  /*2e80*/  @!P5 IMAD.IADD R85, R85, 0x1, -R2 ;  /* 0x000000015555d824 */ /* 0x000fe200078e0a02 */
[----:B------:R-:W-:Y:S01]  /*2e90*/  ISETP.GT.U32.AND P5, PT, R2, R89, PT ;  /* 0x000000590200720c */ /* 0x000fe20003fa4070 */
[----:B------:R-:W-:-:S04]  /*2ea0*/  IMAD.HI.U32 R46, R4, R91, RZ ;  /* 0x0000005b042e7227 */ /* 0x000fc800078e00ff */
[C---:B------:R-:W-:Y:S02]  /*2eb0*/  IMAD R87, R2.reuse, R50, R87 ;  /* 0x0000003202577224 */ /* 0x040fe400078e0257 */
[----:B------:R-:W-:Y:S02]  /*2ec0*/  VIADD R68, R3, 0xc ;  /* 0x0000000c03447836 */ /* 0x000fe40000000000 */
[----:B------:R-:W-:Y:S02]  /*2ed0*/  IMAD.MOV R46, RZ, RZ, -R46 ;  /* 0x000000ffff2e7224 */ /* 0x000fe400078e0a2e */
[--C-:B------:R-:W-:Y:S01]  /*2ee0*/  @!P3 IMAD.IADD R67, R67, 0x1, -R2.reuse ;  /* 0x000000014343b824 */ /* 0x100fe200078e0a02 */
[C---:B------:R-:W-:Y:S01]  /*2ef0*/  ISETP.GT.U32.AND P3, PT, R2.reuse, R83, PT ;  /* 0x000000530200720c */ /* 0x040fe20003f64070 */
[--C-:B------:R-:W-:Y:S01]  /*2f00*/  @!P0 IMAD.IADD R81, R81, 0x1, -R2.reuse ;  /* 0x0000000151518824 */ /* 0x100fe200078e0a02 */
[C---:B------:R-:W-:Y:S01]  /*2f10*/  ISETP.GT.U32.AND P0, PT, R2.reuse, R87, PT ;  /* 0x000000570200720c */ /* 0x040fe20003f04070 */
[----:B------:R-:W-:Y:S01]  /*2f20*/  IMAD R91, R2, R46, R91 ;  /* 0x0000002e025b7224 */ /* 0x000fe200078e025b */
[----:B------:R-:W-:Y:S01]  /*2f30*/  IABS R93, R68 ;  /* 0x00000044005d7213 */ /* 0x000fe20000000000 */
[----:B------:R-:W-:-:S02]  /*2f40*/  @!P5 IMAD.IADD R89, R89, 0x1, -R2 ;  /* 0x000000015959d824 */ /* 0x000fc400078e0a02 */
[----:B------:R-:W-:Y:S01]  /*2f50*/  VIADD R70, R3, 0xa ;  /* 0x0000000a03467836 */ /* 0x000fe20000000000 */
[----:B------:R-:W-:Y:S01]  /*2f60*/  ISETP.GT.U32.AND P5, PT, R2, R91, PT ;  /* 0x0000005b0200720c */ /* 0x000fe20003fa4070 */
[----:B------:R-:W-:-:S03]  /*2f70*/  IMAD.HI.U32 R48, R4, R93, RZ ;  /* 0x0000005d04307227 */ /* 0x000fc600078e00ff */
[----:B------:R-:W-:Y:S01]  /*2f80*/  IABS R95, R70 ;  /* 0x00000046005f7213 */ /* 0x000fe20000000000 */
[----:B------:R-:W-:Y:S02]  /*2f90*/  IMAD.MOV R48, RZ, RZ, -R48 ;  /* 0x000000ffff307224 */ /* 0x000fe400078e0a30 */
[--C-:B------:R-:W-:Y:S01]  /*2fa0*/  @!P3 IMAD.IADD R83, R83, 0x1, -R2.reuse ;  /* 0x000000015353b824 */ /* 0x100fe200078e0a02 */
[----:B------:R-:W-:Y:S01]  /*2fb0*/  ISETP.GE.AND P3, PT, R56, RZ, PT ;  /* 0x000000ff3800720c */ /* 0x000fe20003f66270 */
[----:B------:R-:W-:Y:S01]  /*2fc0*/  @!P0 IMAD.IADD R87, R87, 0x1, -R2 ;  /* 0x0000000157578824 */ /* 0x000fe200078e0a02 */
[----:B------:R-:W-:Y:S01]  /*2fd0*/  ISETP.GE.AND P0, PT, R58, RZ, PT ;  /* 0x000000ff3a00720c */ /* 0x000fe20003f06270 */
[----:B------:R-:W-:Y:S02]  /*2fe0*/  IMAD R93, R2, R48, R93 ;  /* 0x00000030025d7224 */ /* 0x000fe400078e025d */
[C---:B------:R-:W-:Y:S02]  /*2ff0*/  VIADD R56, R3.reuse, 0x8 ;  /* 0x0000000803387836 */ /* 0x040fe40000000000 */
[----:B------:R-:W-:-:S02]  /*3000*/  VIADD R58, R3, 0x6 ;  /* 0x00000006033a7836 */ /* 0x000fc40000000000 */
[----:B------:R-:W-:Y:S01]  /*3010*/  VIADD R72, R3, 0x4 ;  /* 0x0000000403487836 */ /* 0x000fe20000000000 */
[----:B------:R-:W-:Y:S01]  /*3020*/  IABS R97, R56 ;  /* 0x0000003800617213 */ /* 0x000fe20000000000 */
[----:B------:R-:W-:Y:S01]  /*3030*/  IMAD.HI.U32 R50, R4, R95, RZ ;  /* 0x0000005f04327227 */ /* 0x000fe200078e00ff */
[----:B------:R-:W-:Y:S02]  /*3040*/  IABS R99, R58 ;  /* 0x0000003a00637213 */ /* 0x000fe40000000000 */
[----:B------:R-:W-:Y:S01]  /*3050*/  IABS R101, R72 ;  /* 0x0000004800657213 */ /* 0x000fe20000000000 */
[----:B------:R-:W-:Y:S01]  /*3060*/  @!P5 IMAD.IADD R91, R91, 0x1, -R2 ;  /* 0x000000015b5bd824 */ /* 0x000fe200078e0a02 */
[----:B------:R-:W-:Y:S01]  /*3070*/  ISETP.GT.U32.AND P5, PT, R2, R93, PT ;  /* 0x0000005d0200720c */ /* 0x000fe20003fa4070 */
[----:B------:R-:W-:Y:S02]  /*3080*/  IMAD.MOV.U32 R71, RZ, RZ, R61 ;  /* 0x000000ffff477224 */ /* 0x000fe400078e003d */
[----:B------:R-:W-:-:S02]  /*3090*/  IMAD.MOV.U32 R73, RZ, RZ, R63 ;  /* 0x000000ffff497224 */ /* 0x000fc400078e003f */
[----:B------:R-:W-:Y:S02]  /*30a0*/  IMAD.MOV.U32 R75, RZ, RZ, R65 ;  /* 0x000000ffff4b7224 */ /* 0x000fe400078e0041 */
[----:B------:R-:W-:Y:S02]  /*30b0*/  IMAD.MOV R50, RZ, RZ, -R50 ;  /* 0x000000ffff327224 */ /* 0x000fe400078e0a32 */
[----:B------:R-:W-:Y:S01]  /*30c0*/  @!P1 IMAD.MOV R71, RZ, RZ, -R71 ;  /* 0x000000ffff479224 */ /* 0x000fe200078e0a47 */
[C---:B------:R-:W-:Y:S01]  /*30d0*/  ISETP.GT.U32.AND P1, PT, R2.reuse, R83, PT ;  /* 0x000000530200720c */ /* 0x040fe20003f24070 */
[----:B------:R-:W-:Y:S01]  /*30e0*/  @!P2 IMAD.MOV R73, RZ, RZ, -R73 ;  /* 0x000000ffff49a224 */ /* 0x000fe200078e0a49 */
[C---:B------:R-:W-:Y:S01]  /*30f0*/  ISETP.GT.U32.AND P2, PT, R2.reuse, R85, PT ;  /* 0x000000550200720c */ /* 0x040fe20003f44070 */
[----:B------:R-:W-:Y:S01]  /*3100*/  @!P4 IMAD.MOV R75, RZ, RZ, -R75 ;  /* 0x000000ffff4bc224 */ /* 0x000fe200078e0a4b */
[C---:B------:R-:W-:Y:S01]  /*3110*/  ISETP.GT.U32.AND P4, PT, R2.reuse, R87, PT ;  /* 0x000000570200720c */ /* 0x040fe20003f84070 */
[----:B------:R-:W-:-:S02]  /*3120*/  IMAD R95, R2, R50, R95 ;  /* 0x00000032025f7224 */ /* 0x000fc400078e025f */
[----:B------:R-:W-:Y:S02]  /*3130*/  VIADD R74, R3, 0x2 ;  /* 0x00000002034a7836 */ /* 0x000fe40000000000 */
[----:B------:R-:W-:-:S03]  /*3140*/  IMAD.HI.U32 R46, R4, R97, RZ ;  /* 0x00000061042e7227 */ /* 0x000fc600078e00ff */
[----:B------:R-:W-:Y:S01]  /*3150*/  IABS R103, R74 ;  /* 0x0000004a00677213 */ /* 0x000fe20000000000 */
[----:B------:R-:W-:-:S04]  /*3160*/  IMAD.HI.U32 R48, R4, R99, RZ ;  /* 0x0000006304307227 */ /* 0x000fc800078e00ff */
[----:B------:R-:W-:-:S04]  /*3170*/  IMAD.HI.U32 R50, R4, R101, RZ ;  /* 0x0000006504327227 */ /* 0x000fc800078e00ff */
[----:B------:R-:W-:Y:S02]  /*3180*/  IMAD.MOV R46, RZ, RZ, -R46 ;  /* 0x000000ffff2e7224 */ /* 0x000fe400078e0a2e */
[----:B------:R-:W-:Y:S02]  /*3190*/  IMAD.MOV R48, RZ, RZ, -R48 ;  /* 0x000000ffff307224 */ /* 0x000fe400078e0a30 */
[----:B------:R-:W-:Y:S02]  /*31a0*/  IMAD.MOV R50, RZ, RZ, -R50 ;  /* 0x000000ffff327224 */ /* 0x000fe400078e0a32 */
[C---:B------:R-:W-:Y:S02]  /*31b0*/  IMAD R97, R2.reuse, R46, R97 ;  /* 0x0000002e02617224 */ /* 0x040fe400078e0261 */
[C---:B------:R-:W-:Y:S02]  /*31c0*/  IMAD R99, R2.reuse, R48, R99 ;  /* 0x0000003002637224 */ /* 0x040fe400078e0263 */
[----:B------:R-:W-:-:S02]  /*31d0*/  IMAD R101, R2, R50, R101 ;  /* 0x0000003202657224 */ /* 0x000fc400078e0265 */
[----:B------:R-:W-:Y:S01]  /*31e0*/  @!P5 IMAD.IADD R93, R93, 0x1, -R2 ;  /* 0x000000015d5dd824 */ /* 0x000fe200078e0a02 */
[----:B------:R-:W-:Y:S01]  /*31f0*/  ISETP.GT.U32.AND P5, PT, R2, R89, PT ;  /* 0x000000590200720c */ /* 0x000fe20003fa4070 */
[----:B------:R-:W-:Y:S02]  /*3200*/  IMAD.MOV.U32 R79, RZ, RZ, R69 ;  /* 0x000000ffff4f7224 */ /* 0x000fe400078e0045 */
[----:B------:R-:W-:-:S04]  /*3210*/  IMAD.HI.U32 R52, R4, R103, RZ ;  /* 0x0000006704347227 */ /* 0x000fc800078e00ff */
[----:B------:R-:W-:Y:S02]  /*3220*/  IMAD.MOV.U32 R77, RZ, RZ, R67 ;  /* 0x000000ffff4d7224 */ /* 0x000fe400078e0043 */
[----:B------:R-:W-:Y:S01]  /*3230*/  @!P3 IMAD.MOV R79, RZ, RZ, -R79 ;  /* 0x000000ffff4fb224 */ /* 0x000fe200078e0a4f */
[C---:B------:R-:W-:Y:S01]  /*3240*/  ISETP.GT.U32.AND P3, PT, R2.reuse, R93, PT ;  /* 0x0000005d0200720c */ /* 0x040fe20003f64070 */
[----:B------:R-:W-:Y:S01]  /*3250*/  @!P0 IMAD.MOV R81, RZ, RZ, -R81 ;  /* 0x000000ffff518224 */ /* 0x000fe200078e0a51 */
[C---:B------:R-:W-:Y:S01]  /*3260*/  ISETP.GT.U32.AND P0, PT, R2.reuse, R95, PT ;  /* 0x0000005f0200720c */ /* 0x040fe20003f04070 */
[--C-:B------:R-:W-:Y:S01]  /*3270*/  @!P1 IMAD.IADD R83, R83, 0x1, -R2.reuse ;  /* 0x0000000153539824 */ /* 0x100fe200078e0a02 */
[C---:B------:R-:W-:Y:S01]  /*3280*/  ISETP.GT.U32.AND P1, PT, R2.reuse, R97, PT ;  /* 0x000000610200720c */ /* 0x040fe20003f24070 */
[--C-:B------:R-:W-:Y:S01]  /*3290*/  @!P2 IMAD.IADD R85, R85, 0x1, -R2.reuse ;  /* 0x000000015555a824 */ /* 0x100fe200078e0a02 */
[C---:B------:R-:W-:Y:S01]  /*32a0*/  ISETP.GT.U32.AND P2, PT, R2.reuse, R99, PT ;  /* 0x000000630200720c */ /* 0x040fe20003f44070 */
[----:B------:R-:W-:Y:S01]  /*32b0*/  @!P4 IMAD.IADD R87, R87, 0x1, -R2 ;  /* 0x000000015757c824 */ /* 0x000fe200078e0a02 */
[----:B------:R-:W-:Y:S01]  /*32c0*/  ISETP.GT.U32.AND P4, PT, R2, R101, PT ;  /* 0x000000650200720c */ /* 0x000fe20003f84070 */
[----:B------:R-:W-:-:S02]  /*32d0*/  IMAD.MOV R52, RZ, RZ, -R52 ;  /* 0x000000ffff347224 */ /* 0x000fc400078e0a34 */
[----:B------:R-:W-:Y:S01]  /*32e0*/  @!P6 IMAD.MOV R77, RZ, RZ, -R77 ;  /* 0x000000ffff4de224 */ /* 0x000fe200078e0a4d */
[----:B------:R-:W-:Y:S01]  /*32f0*/  ISETP.GT.U32.AND P6, PT, R2, R91, PT ;  /* 0x0000005b0200720c */ /* 0x000fe20003fc4070 */
[----:B------:R-:W-:-:S04]  /*3300*/  IMAD.HI.U32 R4, R4, R105, RZ ;  /* 0x0000006904047227 */ /* 0x000fc800078e00ff */
[C---:B------:R-:W-:Y:S02]  /*3310*/  IMAD R103, R2.reuse, R52, R103 ;  /* 0x0000003402677224 */ /* 0x040fe400078e0267 */
[----:B------:R-:W-:Y:S02]  /*3320*/  IMAD.MOV R4, RZ, RZ, -R4 ;  /* 0x000000ffff047224 */ /* 0x000fe400078e0a04 */
[--C-:B------:R-:W-:Y:S01]  /*3330*/  @!P5 IMAD.IADD R89, R89, 0x1, -R2.reuse ;  /* 0x000000015959d824 */ /* 0x100fe200078e0a02 */
[C---:B------:R-:W-:Y:S01]  /*3340*/  ISETP.GT.U32.AND P5, PT, R2.reuse, R103, PT ;  /* 0x000000670200720c */ /* 0x040fe20003fa4070 */
[----:B------:R-:W-:Y:S02]  /*3350*/  IMAD R61, R2, R4, R105 ;  /* 0x00000004023d7224 */ /* 0x000fe400078e0269 */
[--C-:B------:R-:W-:Y:S01]  /*3360*/  @!P3 IMAD.IADD R93, R93, 0x1, -R2.reuse ;  /* 0x000000015d5db824 */ /* 0x100fe200078e0a02 */
[----:B------:R-:W-:Y:S01]  /*3370*/  ISETP.GE.AND P3, PT, R54, RZ, PT ;  /* 0x000000ff3600720c */ /* 0x000fe20003f66270 */
        /* <DEDUP_REMOVED lines=9> */
[----:B------:R-:W-:Y:S01]  /*3410*/  ISETP.GT.U32.AND P6, PT, R2, R61, PT ;  /* 0x0000003d0200720c */ /* 0x000fe20003fc4070 */
[--C-:B------:R-:W-:Y:S01]  /*3420*/  @!P5 IMAD.IADD R103, R103, 0x1, -R2.reuse ;  /* 0x000000016767d824 */ /* 0x100fe200078e0a02 */
[----:B------:R-:W-:Y:S01]  /*3430*/  ISETP.GE.AND P5, PT, R68, RZ, PT ;  /* 0x000000ff4400720c */ /* 0x000fe20003fa6270 */
[----:B------:R-:W-:Y:S01]  /*3440*/  @!P3 IMAD.MOV R83, RZ, RZ, -R83 ;  /* 0x000000ffff53b224 */ /* 0x000fe200078e0a53 */
[C---:B------:R-:W-:Y:S01]  /*3450*/  ISETP.GT.U32.AND P3, PT, R2.reuse, R95, PT ;  /* 0x0000005f0200720c */ /* 0x040fe20003f64070 */
        /* <DEDUP_REMOVED lines=8> */
[--C-:B------:R-:W-:Y:S01]  /*34e0*/  @!P6 IMAD.IADD R61, R61, 0x1, -R2.reuse ;  /* 0x000000013d3de824 */ /* 0x100fe200078e0a02 */
[----:B------:R-:W-:Y:S01]  /*34f0*/  LOP3.LUT R66, RZ, R47, RZ, 0x33, !PT ;  /* 0x0000002fff427212 */ /* 0x000fe200078e33ff */
[----:B------:R-:W-:Y:S01]  /*3500*/  @!P5 IMAD.MOV R93, RZ, RZ, -R93 ;  /* 0x000000ffff5dd224 */ /* 0x000fe200078e0a5d */
[----:B------:R-:W-:Y:S01]  /*3510*/  ISETP.GE.AND P5, PT, R3, RZ, PT ;  /* 0x000000ff0300720c */ /* 0x000fe20003fa6270 */
[--C-:B------:R-:W-:Y:S01]  /*3520*/  @!P3 IMAD.IADD R95, R95, 0x1, -R2.reuse ;  /* 0x000000015f5fb824 */ /* 0x100fe200078e0a02 */
[----:B------:R-:W-:Y:S01]  /*3530*/  ISETP.GT.U32.AND P6, PT, R2, R61, PT ;  /* 0x0000003d0200720c */ /* 0x000fe20003fc4070 */
        /* <DEDUP_REMOVED lines=8> */
[----:B------:R-:W-:Y:S01]  /*35c0*/  IMAD R0, R0, UR6, RZ ;  /* 0x0000000600007c24 */ /* 0x000fe2000f8e02ff */
[----:B------:R-:W-:Y:S01]  /*35d0*/  ISETP.GE.AND P4, PT, R74, RZ, PT ;  /* 0x000000ff4a00720c */ /* 0x000fe20003f86270 */
[----:B------:R-:W-:Y:S01]  /*35e0*/  IMAD.SHL.U32 R119, R44, 0x2, RZ ;  /* 0x000000022c777824 */ /* 0x000fe200078e00ff */
[----:B------:R-:W0:Y:S01]  /*35f0*/  LDCU UR6, c[0x0][0x3ac] ;  /* 0x00007580ff0677ac */ /* 0x000e220008000800 */
[----:B------:R-:W-:Y:S01]  /*3600*/  @!P6 IMAD.IADD R61, R61, 0x1, -R2 ;  /* 0x000000013d3de824 */ /* 0x000fe200078e0a02 */
[----:B------:R-:W-:Y:S01]  /*3610*/  ISETP.NE.AND P6, PT, R47, RZ, PT ;  /* 0x000000ff2f00720c */ /* 0x000fe20003fc5270 */
[----:B------:R-:W-:Y:S01]  /*3620*/  @!P3 IMAD.MOV R95, RZ, RZ, -R95 ;  /* 0x000000ffff5fb224 */ /* 0x000fe200078e0a5f */
[----:B------:R-:W1:Y:S01]  /*3630*/  LDC R44, c[0x0][0x3a8] ;  /* 0x0000ea00ff2c7b82 */ /* 0x000e620000000800 */
[----:B------:R-:W-:Y:S01]  /*3640*/  IMAD.MOV.U32 R105, RZ, RZ, R61 ;  /* 0x000000ffff697224 */ /* 0x000fe200078e003d */
[C---:B------:R-:W-:Y:S01]  /*3650*/  SEL R6, R66.reuse, R6, !P6 ;  /* 0x0000000642067207 */ /* 0x040fe20007000000 */
[----:B------:R-:W-:Y:S01]  /*3660*/  @!P0 IMAD.MOV R97, RZ, RZ, -R97 ;  /* 0x000000ffff618224 */ /* 0x000fe200078e0a61 */
        /* <DEDUP_REMOVED lines=8> */
[----:B------:R-:W-:Y:S01]  /*36f0*/  SEL R63, R66, R53, !P6 ;  /* 0x00000035423f7207 */ /* 0x000fe20007000000 */
[----:B--2---:R-:W-:Y:S01]  /*3700*/  IMAD R6, R6, UR5, RZ ;  /* 0x0000000506067c24 */ /* 0x004fe2000f8e02ff */
[----:B------:R-:W-:Y:S01]  /*3710*/  SEL R62, R66, R55, !P6 ;  /* 0x00000037423e7207 */ /* 0x000fe20007000000 */
[----:B------:R-:W-:Y:S01]  /*3720*/  IMAD R8, R8, UR5, RZ ;  /* 0x0000000508087c24 */ /* 0x000fe2000f8e02ff */
[C---:B------:R-:W-:Y:S01]  /*3730*/  SEL R61, R66.reuse, R57, !P6 ;  /* 0x00000039423d7207 */ /* 0x040fe20007000000 */
[----:B------:R-:W-:Y:S01]  /*3740*/  IMAD R65, R65, UR5, RZ ;  /* 0x0000000541417c24 */ /* 0x000fe2000f8e02ff */
        /* <DEDUP_REMOVED lines=8> */
[C---:B------:R-:W-:Y:S01]  /*37d0*/  SEL R10, R66.reuse, R10, !P6 ;  /* 0x0000000a420a7207 */ /* 0x040fe20007000000 */
        /* <DEDUP_REMOVED lines=33> */
[----:B------:R-:W-:Y:S01]  /*39f0*/  SEL R27, R66, R27, !P6 ;  /* 0x0000001b421b7207 */ /* 0x000fe20007000000 */
[----:B------:R-:W-:Y:S01]  /*3a00*/  IMAD R60, R60, UR5, RZ ;  /* 0x000000053c3c7c24 */ /* 0x000fe2000f8e02ff */
[----:B------:R-:W-:Y:S01]  /*3a10*/  SEL R28, R66, R28, !P6 ;  /* 0x0000001c421c7207 */ /* 0x000fe20007000000 */
[----:B------:R-:W-:Y:S01]  /*3a20*/  IMAD R72, R26, UR5, RZ ;  /* 0x000000051a487c24 */ /* 0x000fe2000f8e02ff */
[----:B------:R-:W-:Y:S01]  /*3a30*/  SEL R29, R66, R29, !P6 ;  /* 0x0000001d421d7207 */ /* 0x000fe20007000000 */
[----:B0-----:R-:W-:Y:S01]  /*3a40*/  IMAD R122, R122, UR6, RZ ;  /* 0x000000067a7a7c24 */ /* 0x001fe2000f8e02ff */
[----:B------:R-:W-:Y:S01]  /*3a50*/  SEL R30, R66, R30, !P6 ;  /* 0x0000001e421e7207 */ /* 0x000fe20007000000 */
[----:B------:R-:W-:Y:S01]  /*3a60*/  IMAD R74, R28, UR5, RZ ;  /* 0x000000051c4a7c24 */ /* 0x000fe2000f8e02ff */
[C---:B------:R-:W-:Y:S01]  /*3a70*/  SEL R31, R66.reuse, R31, !P6 ;  /* 0x0000001f421f7207 */ /* 0x040fe20007000000 */
[----:B-1----:R-:W-:Y:S01]  /*3a80*/  IMAD R163, R163, R44, RZ ;  /* 0x0000002ca3a37224 */ /* 0x002fe200078e02ff */
[----:B------:R-:W-:Y:S01]  /*3a90*/  SEL R32, R66, R32, !P6 ;  /* 0x0000002042207207 */ /* 0x000fe20007000000 */
[----:B------:R-:W-:Y:S01]  /*3aa0*/  IMAD R76, R30, UR5, RZ ;  /* 0x000000051e4c7c24 */ /* 0x000fe2000f8e02ff */
[C---:B------:R-:W-:Y:S01]  /*3ab0*/  SEL R33, R66.reuse, R33, !P6 ;  /* 0x0000002142217207 */ /* 0x040fe20007000000 */
[----:B------:R-:W-:Y:S01]  /*3ac0*/  IMAD R159, R159, R44, RZ ;  /* 0x0000002c9f9f7224 */ /* 0x000fe200078e02ff */
[----:B------:R-:W-:Y:S01]  /*3ad0*/  SEL R34, R66, R34, !P6 ;  /* 0x0000002242227207 */ /* 0x000fe20007000000 */
[----:B------:R-:W-:Y:S01]  /*3ae0*/  IMAD R78, R32, UR5, RZ ;  /* 0x00000005204e7c24 */ /* 0x000fe2000f8e02ff */
[C---:B------:R-:W-:Y:S01]  /*3af0*/  SEL R36, R66.reuse, R36, !P6 ;  /* 0x0000002442247207 */ /* 0x040fe20007000000 */
[-C--:B------:R-:W-:Y:S01]  /*3b00*/  IMAD R151, R151, R44.reuse, RZ ;  /* 0x0000002c97977224 */ /* 0x080fe200078e02ff */
[----:B------:R-:W-:Y:S01]  /*3b10*/  SEL R35, R66, R35, !P6 ;  /* 0x0000002342237207 */ /* 0x000fe20007000000 */
[----:B------:R-:W-:Y:S01]  /*3b20*/  IMAD R80, R34, UR5, RZ ;  /* 0x0000000522507c24 */ /* 0x000fe2000f8e02ff */
[C---:B------:R-:W-:Y:S01]  /*3b30*/  SEL R37, R66.reuse, R37, !P6 ;  /* 0x0000002542257207 */ /* 0x040fe20007000000 */
[----:B------:R-:W-:Y:S01]  /*3b40*/  IMAD R149, R149, R44, RZ ;  /* 0x0000002c95957224 */ /* 0x000fe200078e02ff */
[C---:B------:R-:W-:Y:S01]  /*3b50*/  SEL R38, R66.reuse, R38, !P6 ;  /* 0x0000002642267207 */ /* 0x040fe20007000000 */
[----:B------:R-:W-:Y:S01]  /*3b60*/  IMAD R82, R35, UR5, RZ ;  /* 0x0000000523527c24 */ /* 0x000fe2000f8e02ff */
[C---:B------:R-:W-:Y:S01]  /*3b70*/  SEL R39, R66.reuse, R39, !P6 ;  /* 0x0000002742277207 */ /* 0x040fe20007000000 */
[----:B------:R-:W-:Y:S01]  /*3b80*/  IMAD R147, R147, R44, RZ ;  /* 0x0000002c93937224 */ /* 0x000fe200078e02ff */
[----:B------:R-:W-:Y:S01]  /*3b90*/  SEL R40, R66, R40, !P6 ;  /* 0x0000002842287207 */ /* 0x000fe20007000000 */
[----:B------:R-:W-:Y:S01]  /*3ba0*/  IMAD R84, R38, UR5, RZ ;  /* 0x0000000526547c24 */ /* 0x000fe2000f8e02ff */
[C---:B------:R-:W-:Y:S01]  /*3bb0*/  SEL R67, R66.reuse, R41, !P6 ;  /* 0x0000002942437207 */ /* 0x040fe20007000000 */
[----:B------:R-:W-:Y:S01]  /*3bc0*/  IMAD R145, R145, R44, RZ ;  /* 0x0000002c91917224 */ /* 0x000fe200078e02ff */
        /* <DEDUP_REMOVED lines=38> */
[----:B------:R-:W-:Y:S01]  /*3e30*/  SEL R59, R66, R105, !P6 ;  /* 0x00000069423b7207 */ /* 0x000fe20007000000 */
[----:B------:R-:W-:Y:S01]  /*3e40*/  IMAD R66, R24, UR5, RZ ;  /* 0x0000000518427c24 */ /* 0x000fe2000f8e02ff */
[----:B---3--:R-:W-:Y:S01]  /*3e50*/  IADD3 R116, P6, PT, R0, UR8, RZ ;  /* 0x0000000800747c10 */ /* 0x008fe2000ffde0ff */
[----:B------:R-:W-:Y:S01]  /*3e60*/  IMAD R52, R52, UR5, RZ ;  /* 0x0000000534347c24 */ /* 0x000fe2000f8e02ff */
[----:B------:R-:W-:Y:S01]  /*3e70*/  SHF.R.S32.HI R110, RZ, 0x1f, R6 ;  /* 0x0000001fff6e7819 */ /* 0x000fe20000011406 */
[----:B------:R-:W-:Y:S01]  /*3e80*/  IMAD R51, R51, UR5, RZ ;  /* 0x0000000533337c24 */ /* 0x000fe2000f8e02ff */
[----:B------:R-:W-:Y:S01]  /*3e90*/  LEA.HI.X.SX32 R114, R0, UR9, 0x1, P6 ;  /* 0x0000000900727c11 */ /* 0x000fe2000b0f0eff */
[----:B------:R-:W-:Y:S01]  /*3ea0*/  IMAD R3, R3, UR5, RZ ;  /* 0x0000000503037c24 */ /* 0x000fe2000f8e02ff */
[----:B------:R-:W-:Y:S01]  /*3eb0*/  IADD3 R113, P6, PT, R6, UR10, RZ ;  /* 0x0000000a06717c10 */ /* 0x000fe2000ffde0ff */
[----:B------:R-:W-:Y:S01]  /*3ec0*/  IMAD R50, R50, UR5, RZ ;  /* 0x0000000532327c24 */ /* 0x000fe2000f8e02ff */
[----:B------:R-:W-:Y:S01]  /*3ed0*/  SHF.R.S32.HI R112, RZ, 0x1f, R8 ;  /* 0x0000001fff707819 */ /* 0x000fe20000011408 */
[----:B------:R-:W-:Y:S01]  /*3ee0*/  IMAD R49, R49, UR5, RZ ;  /* 0x0000000531317c24 */ /* 0x000fe2000f8e02ff */
[----:B------:R-:W-:Y:S01]  /*3ef0*/  IADD3 R115, P4, PT, R8, UR10, RZ ;  /* 0x0000000a08737c10 */ /* 0x000fe2000ff9e0ff */
[----:B------:R-:W-:Y:S01]  /*3f00*/  IMAD R2, R2, UR5, RZ ;  /* 0x0000000502027c24 */ /* 0x000fe2000f8e02ff */
[----:B------:R-:W-:Y:S01]  /*3f10*/  IADD3.X R110, PT, PT, R110, UR11, RZ, P6, !PT ;  /* 0x0000000b6e6e7c10 */ /* 0x000fe2000b7fe4ff */
[----:B------:R-:W-:Y:S01]  /*3f20*/  IMAD R58, R58, UR5, RZ ;  /* 0x000000053a3a7c24 */ /* 0x000fe2000f8e02ff */
[----:B------:R-:W-:Y:S01]  /*3f30*/  IADD3.X R112, PT, PT, R112, UR11, RZ, P4, !PT ;  /* 0x0000000b70707c10 */ /* 0x000fe2000a7fe4ff */
[----:B------:R-:W-:Y:S01]  /*3f40*/  IMAD R59, R59, UR5, RZ ;  /* 0x000000053b3b7c24 */ /* 0x000fe2000f8e02ff */
[----:B------:R-:W-:-:S02]  /*3f50*/  SHF.R.S32.HI R106, RZ, 0x1f, R7 ;  /* 0x0000001fff6a7819 */ /* 0x000fc40000011407 */
[----:B------:R-:W-:Y:S02]  /*3f60*/  CS2R R88, SRZ ;  /* 0x0000000000587805 */ /* 0x000fe4000001ff00 */
[----:B------:R-:W-:Y:S02]  /*3f70*/  IADD3 R109, P6, PT, R7, UR10, RZ ;  /* 0x0000000a076d7c10 */ /* 0x000fe4000ffde0ff */
[----:B------:R-:W-:Y:S02]  /*3f80*/  CS2R R90, SRZ ;  /* 0x00000000005a7805 */ /* 0x000fe4000001ff00 */
[----:B------:R-:W-:Y:S01]  /*3f90*/  SHF.R.S32.HI R108, RZ, 0x1f, R5 ;  /* 0x0000001fff6c7819 */ /* 0x000fe20000011405 */
[-C--:B------:R-:W-:Y:S01]  /*3fa0*/  IMAD R143, R143, R44.reuse, RZ ;  /* 0x0000002c8f8f7224 */ /* 0x080fe200078e02ff */
[----:B------:R-:W-:Y:S01]  /*3fb0*/  IADD3 R111, P4, PT, R5, UR10, RZ ;  /* 0x0000000a056f7c10 */ /* 0x000fe2000ff9e0ff */
[-C--:B------:R-:W-:Y:S01]  /*3fc0*/  IMAD R141, R141, R44.reuse, RZ ;  /* 0x0000002c8d8d7224 */ /* 0x080fe200078e02ff */
[----:B------:R-:W-:Y:S01]  /*3fd0*/  IADD3.X R106, PT, PT, R106, UR11, RZ, P6, !PT ;  /* 0x0000000b6a6a7c10 */ /* 0x000fe2000b7fe4ff */
[-C--:B------:R-:W-:Y:S01]  /*3fe0*/  IMAD R139, R139, R44.reuse, RZ ;  /* 0x0000002c8b8b7224 */ /* 0x080fe200078e02ff */
[----:B------:R-:W-:Y:S01]  /*3ff0*/  IADD3.X R108, PT, PT, R108, UR11, RZ, P4, !PT ;  /* 0x0000000b6c6c7c10 */ /* 0x000fe2000a7fe4ff */
[-C--:B------:R-:W-:Y:S01]  /*4000*/  IMAD R137, R137, R44.reuse, RZ ;  /* 0x0000002c89897224 */ /* 0x080fe200078e02ff */
[----:B------:R-:W-:Y:S01]  /*4010*/  SHF.R.S32.HI R102, RZ, 0x1f, R10 ;  /* 0x0000001fff667819 */ /* 0x000fe2000001140a */
[-C--:B------:R-:W-:Y:S01]  /*4020*/  IMAD R123, R123, R44.reuse, RZ ;  /* 0x0000002c7b7b7224 */ /* 0x080fe200078e02ff */
[----:B------:R-:W-:Y:S01]  /*4030*/  IADD3 R105, P6, PT, R10, UR10, RZ ;  /* 0x0000000a0a697c10 */ /* 0x000fe2000ffde0ff */
[-C--:B------:R-:W-:Y:S01]  /*4040*/  IMAD R125, R125, R44.reuse, RZ ;  /* 0x0000002c7d7d7224 */ /* 0x080fe200078e02ff */
[----:B------:R-:W-:Y:S01]  /*4050*/  SHF.R.S32.HI R104, RZ, 0x1f, R9 ;  /* 0x0000001fff687819 */ /* 0x000fe20000011409 */
[-C--:B------:R-:W-:Y:S01]  /*4060*/  IMAD R127, R127, R44.reuse, RZ ;  /* 0x0000002c7f7f7224 */ /* 0x080fe200078e02ff */
[----:B------:R-:W-:Y:S01]  /*4070*/  IADD3 R107, P4, PT, R9, UR10, RZ ;  /* 0x0000000a096b7c10 */ /* 0x000fe2000ff9e0ff */
[-C--:B------:R-:W-:Y:S01]  /*4080*/  IMAD R129, R129, R44.reuse, RZ ;  /* 0x0000002c81817224 */ /* 0x080fe200078e02ff */
[----:B------:R-:W-:Y:S01]  /*4090*/  IADD3.X R102, PT, PT, R102, UR11, RZ, P6, !PT ;  /* 0x0000000b66667c10 */ /* 0x000fe2000b7fe4ff */
[-C--:B------:R-:W-:Y:S01]  /*40a0*/  IMAD R131, R131, R44.reuse, RZ ;  /* 0x0000002c83837224 */ /* 0x080fe200078e02ff */
[----:B------:R-:W-:Y:S01]  /*40b0*/  IADD3.X R104, PT, PT, R104, UR11, RZ, P4, !PT ;  /* 0x0000000b68687c10 */ /* 0x000fe2000a7fe4ff */
[----:B------:R-:W-:Y:S01]  /*40c0*/  IMAD R133, R133, R44, RZ ;  /* 0x0000002c85857224 */ /* 0x000fe200078e02ff */
[----:B------:R-:W-:Y:S01]  /*40d0*/  SHF.R.S32.HI R94, RZ, 0x1f, R12 ;  /* 0x0000001fff5e7819 */ /* 0x000fe2000001140c */
[----:B------:R-:W-:Y:S01]  /*40e0*/  IMAD.SHL.U32 R135, R44, 0x40, RZ ;  /* 0x000000402c877824 */ /* 0x000fe200078e00ff */
[----:B------:R-:W-:-:S02]  /*40f0*/  IADD3 R101, P6, PT, R12, UR10, RZ ;  /* 0x0000000a0c657c10 */ /* 0x000fc4000ffde0ff */
[----:B------:R-:W-:Y:S02]  /*4100*/  SHF.R.S32.HI R100, RZ, 0x1f, R11 ;  /* 0x0000001fff647819 */ /* 0x000fe4000001140b */
[----:B------:R-:W-:Y:S02]  /*4110*/  IADD3 R103, P4, PT, R11, UR10, RZ ;  /* 0x0000000a0b677c10 */ /* 0x000fe4000ff9e0ff */
[----:B------:R-:W-:Y:S02]  /*4120*/  IADD3.X R94, PT, PT, R94, UR11, RZ, P6, !PT ;  /* 0x0000000b5e5e7c10 */ /* 0x000fe4000b7fe4ff */
[----:B------:R-:W-:Y:S02]  /*4130*/  IADD3 R34, P5, PT, R80, UR10, RZ ;  /* 0x0000000a50227c10 */ /* 0x000fe4000ffbe0ff */
[----:B------:R-:W-:Y:S02]  /*4140*/  IADD3.X R100, PT, PT, R100, UR11, RZ, P4, !PT ;  /* 0x0000000b64647c10 */ /* 0x000fe4000a7fe4ff */
[----:B------:R-:W-:-:S02]  /*4150*/  SHF.R.S32.HI R42, RZ, 0x1f, R14 ;  /* 0x0000001fff2a7819 */ /* 0x000fc4000001140e */
[----:B------:R-:W-:Y:S02]  /*4160*/  IADD3 R93, P6, PT, R14, UR10, RZ ;  /* 0x0000000a0e5d7c10 */ /* 0x000fe4000ffde0ff */
[----:B------:R-:W-:Y:S02]  /*4170*/  SHF.R.S32.HI R92, RZ, 0x1f, R13 ;  /* 0x0000001fff5c7819 */ /* 0x000fe4000001140d */
[----:B------:R-:W-:Y:S02]  /*4180*/  IADD3 R95, P4, PT, R13, UR10, RZ ;  /* 0x0000000a0d5f7c10 */ /* 0x000fe4000ff9e0ff */
[----:B------:R-:W-:Y:S02]  /*4190*/  R2UR UR17, R34 ;  /* 0x00000000221172ca */ /* 0x000fe400000e0000 */
[----:B------:R-:W-:Y:S02]  /*41a0*/  IADD3.X R42, PT, PT, R42, UR11, RZ, P6, !PT ;  /* 0x0000000b2a2a7c10 */ /* 0x000fe4000b7fe4ff */
[----:B------:R-:W-:-:S02]  /*41b0*/  IADD3 R37, P3, PT, R81, UR10, RZ ;  /* 0x0000000a51257c10 */ /* 0x000fc4000ff7e0ff */
[----:B------:R-:W-:Y:S02]  /*41c0*/  IADD3 R34, P0, PT, R84, UR10, RZ ;  /* 0x0000000a54227c10 */ /* 0x000fe4000ff1e0ff */
[----:B------:R-:W-:Y:S02]  /*41d0*/  IADD3.X R92, PT, PT, R92, UR11, RZ, P4, !PT ;  /* 0x0000000b5c5c7c10 */ /* 0x000fe4000a7fe4ff */
[----:B------:R-:W-:Y:S02]  /*41e0*/  SHF.R.S32.HI R38, RZ, 0x1f, R16 ;  /* 0x0000001fff267819 */ /* 0x000fe40000011410 */
[----:B------:R-:W-:Y:S02]  /*41f0*/  IADD3 R41, P6, PT, R16, UR10, RZ ;  /* 0x0000000a10297c10 */ /* 0x000fe4000ffde0ff */
[----:B------:R-:W-:Y:S02]  /*4200*/  IADD3 R36, P2, PT, R82, UR10, RZ ;  /* 0x0000000a52247c10 */ /* 0x000fe4000ff5e0ff */
[----:B------:R-:W-:-:S02]  /*4210*/  SHF.R.S32.HI R40, RZ, 0x1f, R15 ;  /* 0x0000001fff287819 */ /* 0x000fc4000001140f */
[----:B------:R-:W-:Y:S02]  /*4220*/  IADD3 R43, P4, PT, R15, UR10, RZ ;  /* 0x0000000a0f2b7c10 */ /* 0x000fe4000ff9e0ff */
[----:B------:R-:W-:Y:S02]  /*4230*/  R2UR UR16, R37 ;  /* 0x00000000251072ca */ /* 0x000fe400000e0000 */
[----:B------:R-:W-:Y:S02]  /*4240*/  R2UR UR7, R34 ;  /* 0x00000000220772ca */ /* 0x000fe400000e0000 */
[----:B------:R-:W-:Y:S02]  /*4250*/  IADD3.X R38, PT, PT, R38, UR11, RZ, P6, !PT ;  /* 0x0000000b26267c10 */ /* 0x000fe4000b7fe4ff */
[----:B------:R-:W-:Y:S02]  /*4260*/  R2UR UR15, R36 ;  /* 0x00000000240f72ca */ /* 0x000fe400000e0000 */
[----:B------:R-:W-:-:S02]  /*4270*/  IADD3.X R40, PT, PT, R40, UR11, RZ, P4, !PT ;  /* 0x0000000b28287c10 */ /* 0x000fc4000a7fe4ff */
[----:B------:R-:W-:Y:S02]  /*4280*/  SHF.R.S32.HI R34, RZ, 0x1f, R18 ;  /* 0x0000001fff227819 */ /* 0x000fe40000011412 */
[----:B------:R-:W-:Y:S02]  /*4290*/  IADD3 R37, P6, PT, R18, UR10, RZ ;  /* 0x0000000a12257c10 */ /* 0x000fe4000ffde0ff */
[----:B------:R-:W-:Y:S02]  /*42a0*/  IADD3 R35, P1, PT, R83, UR10, RZ ;  /* 0x0000000a53237c10 */ /* 0x000fe4000ff3e0ff */
[----:B------:R-:W-:Y:S02]  /*42b0*/  SHF.R.S32.HI R36, RZ, 0x1f, R17 ;  /* 0x0000001fff247819 */ /* 0x000fe40000011411 */
[----:B------:R-:W-:Y:S02]  /*42c0*/  IADD3 R39, P4, PT, R17, UR10, RZ ;  /* 0x0000000a11277c10 */ /* 0x000fe4000ff9e0ff */
[----:B------:R-:W-:-:S02]  /*42d0*/  IADD3.X R34, PT, PT, R34, UR11, RZ, P6, !PT ;  /* 0x0000000b22227c10 */ /* 0x000fc4000b7fe4ff */
[----:B------:R-:W-:Y:S02]  /*42e0*/  R2UR UR14, R35 ;  /* 0x00000000230e72ca */ /* 0x000fe400000e0000 */
[----:B------:R-:W-:Y:S02]  /*42f0*/  IADD3.X R36, PT, PT, R36, UR11, RZ, P4, !PT ;  /* 0x0000000b24247c10 */ /* 0x000fe4000a7fe4ff */
[----:B------:R-:W-:Y:S02]  /*4300*/  SHF.R.S32.HI R30, RZ, 0x1f, R20 ;  /* 0x0000001fff1e7819 */ /* 0x000fe40000011414 */
[----:B------:R-:W-:Y:S02]  /*4310*/  IADD3 R33, P6, PT, R20, UR10, RZ ;  /* 0x0000000a14217c10 */ /* 0x000fe4000ffde0ff */
[----:B------:R-:W-:Y:S02]  /*4320*/  SHF.R.S32.HI R32, RZ, 0x1f, R19 ;  /* 0x0000001fff207819 */ /* 0x000fe40000011413 */
[----:B------:R-:W-:-:S02]  /*4330*/  IADD3 R35, P4, PT, R19, UR10, RZ ;  /* 0x0000000a13237c10 */ /* 0x000fc4000ff9e0ff */
[----:B------:R-:W-:Y:S02]  /*4340*/  IADD3.X R30, PT, PT, R30, UR11, RZ, P6, !PT ;  /* 0x0000000b1e1e7c10 */ /* 0x000fe4000b7fe4ff */
        /* <DEDUP_REMOVED lines=36> */
[----:B------:R-:W-:Y:S02]  /*4590*/  SHF.R.S32.HI R5, RZ, 0x1f, R79 ;  /* 0x0000001fff057819 */ /* 0x000fe4000001144f */
[----:B------:R-:W-:Y:S02]  /*45a0*/  IADD3.X R8, PT, PT, R8, UR11, RZ, P4, !PT ;  /* 0x0000000b08087c10 */ /* 0x000fe4000a7fe4ff */
[----:B------:R-:W-:Y:S02]  /*45b0*/  IADD3 R6, P6, PT, R79, UR10, RZ ;  /* 0x0000000a4f067c10 */ /* 0x000fe4000ffde0ff */
[----:B------:R-:W-:Y:S02]  /*45c0*/  IADD3 R0, P4, PT, R85, UR10, RZ ;  /* 0x0000000a55007c10 */ /* 0x000fe4000ff9e0ff */
[----:B------:R-:W-:Y:S01]  /*45d0*/  SHF.R.S32.HI R79, RZ, 0x1f, R80 ;  /* 0x0000001fff4f7819 */ /* 0x000fe20000011450 */
[----:B------:R-:W-:Y:S01]  /*45e0*/  IMAD R80, R46, UR5, RZ ;  /* 0x000000052e507c24 */ /* 0x000fe2000f8e02ff */
[----:B------:R-:W-:-:S02]  /*45f0*/  R2UR UR44, R0 ;  /* 0x00000000002c72ca */ /* 0x000fc400000e0000 */
[----:B------:R-:W-:Y:S02]  /*4600*/  IADD3.X R5, PT, PT, R5, UR11, RZ, P6, !PT ;  /* 0x0000000b05057c10 */ /* 0x000fe4000b7fe4ff */
[----:B------:R-:W-:Y:S02]  /*4610*/  IADD3.X R79, PT, PT, R79, UR11, RZ, P5, !PT ;  /* 0x0000000b4f4f7c10 */ /* 0x000fe4000affe4ff */
[----:B------:R-:W-:Y:S02]  /*4620*/  IADD3 R66, P6, PT, R86, UR10, RZ ;  /* 0x0000000a56427c10 */ /* 0x000fe4000ffde0ff */
[----:B------:R-:W-:Y:S02]  /*4630*/  IADD3 R0, P5, PT, R67, UR10, RZ ;  /* 0x0000000a43007c10 */ /* 0x000fe4000ffbe0ff */
[----:B------:R-:W-:Y:S02]  /*4640*/  SHF.R.S32.HI R78, RZ, 0x1f, R81 ;  /* 0x0000001fff4e7819 */ /* 0x000fe40000011451 */
[----:B------:R-:W-:-:S02]  /*4650*/  R2UR UR43, R66 ;  /* 0x00000000422b72ca */ /* 0x000fc400000e0000 */
[----:B------:R-:W-:Y:S01]  /*4660*/  R2UR UR42, R0 ;  /* 0x00000000002a72ca */ /* 0x000fe200000e0000 */
[----:B------:R-:W-:Y:S01]  /*4670*/  IMAD R0, R70, UR5, RZ ;  /* 0x0000000546007c24 */ /* 0x000fe2000f8e02ff */
[----:B------:R-:W-:Y:S02]  /*4680*/  IADD3.X R78, PT, PT, R78, UR11, RZ, P3, !PT ;  /* 0x0000000b4e4e7c10 */ /* 0x000fe40009ffe4ff */
[----:B------:R-:W-:Y:S02]  /*4690*/  IADD3 R66, P3, PT, R68, UR10, RZ ;  /* 0x0000000a44427c10 */ /* 0x000fe4000ff7e0ff */
[----:B------:R-:W-:Y:S02]  /*46a0*/  SHF.R.S32.HI R76, RZ, 0x1f, R83 ;  /* 0x0000001fff4c7819 */ /* 0x000fe40000011453 */
[----:B------:R-:W-:Y:S02]  /*46b0*/  SHF.R.S32.HI R77, RZ, 0x1f, R82 ;  /* 0x0000001fff4d7819 */ /* 0x000fe40000011452 */
[----:B------:R-:W-:-:S02]  /*46c0*/  CS2R R82, SRZ ;  /* 0x0000000000527805 */ /* 0x000fc4000001ff00 */
[----:B------:R-:W-:Y:S02]  /*46d0*/  R2UR UR41, R66 ;  /* 0x00000000422972ca */ /* 0x000fe400000e0000 */
[----:B------:R-:W-:Y:S02]  /*46e0*/  IADD3.X R76, PT, PT, R76, UR11, RZ, P1, !PT ;  /* 0x0000000b4c4c7c10 */ /* 0x000fe40008ffe4ff */
[----:B------:R-:W-:Y:S02]  /*46f0*/  IADD3 R66, P1, PT, R0, UR10, RZ ;  /* 0x0000000a00427c10 */ /* 0x000fe4000ff3e0ff */
[----:B------:R-:W-:Y:S02]  /*4700*/  SHF.R.S32.HI R75, RZ, 0x1f, R84 ;  /* 0x0000001fff4b7819 */ /* 0x000fe40000011454 */
[----:B------:R-:W-:Y:S02]  /*4710*/  IADD3.X R77, PT, PT, R77, UR11, RZ, P2, !PT ;  /* 0x0000000b4d4d7c10 */ /* 0x000fe400097fe4ff */
[----:B------:R-:W-:-:S02]  /*4720*/  IADD3 R70, P2, PT, R69, UR10, RZ ;  /* 0x0000000a45467c10 */ /* 0x000fc4000ff5e0ff */
[----:B------:R-:W-:Y:S02]  /*4730*/  R2UR UR39, R66 ;  /* 0x00000000422772ca */ /* 0x000fe400000e0000 */
[----:B------:R-:W-:Y:S02]  /*4740*/  IADD3.X R75, PT, PT, R75, UR11, RZ, P0, !PT ;  /* 0x0000000b4b4b7c10 */ /* 0x000fe400087fe4ff */
[----:B------:R-:W-:Y:S02]  /*4750*/  SHF.R.S32.HI R74, RZ, 0x1f, R85 ;  /* 0x0000001fff4a7819 */ /* 0x000fe40000011455 */
[----:B------:R-:W-:Y:S02]  /*4760*/  CS2R R84, SRZ ;  /* 0x0000000000547805 */ /* 0x000fe4000001ff00 */
[----:B------:R-:W-:Y:S02]  /*4770*/  IADD3 R66, P0, PT, R65, UR10, RZ ;  /* 0x0000000a41427c10 */ /* 0x000fe4000ff1e0ff */
[----:B------:R-:W-:-:S02]  /*4780*/  SHF.R.S32.HI R73, RZ, 0x1f, R86 ;  /* 0x0000001fff497819 */ /* 0x000fc40000011456 */
[----:B------:R-:W-:Y:S02]  /*4790*/  CS2R R86, SRZ ;  /* 0x0000000000567805 */ /* 0x000fe4000001ff00 */
[----:B------:R-:W-:Y:S02]  /*47a0*/  R2UR UR40, R70 ;  /* 0x00000000462872ca */ /* 0x000fe400000e0000 */
[----:B------:R-:W-:Y:S02]  /*47b0*/  IADD3.X R74, PT, PT, R74, UR11, RZ, P4, !PT ;  /* 0x0000000b4a4a7c10 */ /* 0x000fe4000a7fe4ff */
[----:B------:R-:W-:Y:S02]  /*47c0*/  R2UR UR38, R66 ;  /* 0x00000000422672ca */ /* 0x000fe400000e0000 */
[----:B------:R-:W-:Y:S02]  /*47d0*/  IADD3 R70, P4, PT, R64, UR10, RZ ;  /* 0x0000000a40467c10 */ /* 0x000fe4000ff9e0ff */
[----:B------:R-:W-:-:S02]  /*47e0*/  IADD3.X R73, PT, PT, R73, UR11, RZ, P6, !PT ;  /* 0x0000000b49497c10 */ /* 0x000fc4000b7fe4ff */
[----:B------:R-:W-:Y:S02]  /*47f0*/  IADD3 R66, P6, PT, R63, UR10, RZ ;  /* 0x0000000a3f427c10 */ /* 0x000fe4000ffde0ff */
[----:B------:R-:W-:Y:S02]  /*4800*/  SHF.R.S32.HI R72, RZ, 0x1f, R67 ;  /* 0x0000001fff487819 */ /* 0x000fe40000011443 */
[----:B------:R-:W-:Y:S02]  /*4810*/  SHF.R.S32.HI R71, RZ, 0x1f, R68 ;  /* 0x0000001fff477819 */ /* 0x000fe40000011444 */
[----:B------:R-:W-:Y:S02]  /*4820*/  R2UR UR37, R70 ;  /* 0x00000000462572ca */ /* 0x000fe400000e0000 */
[----:B------:R-:W-:Y:S02]  /*4830*/  R2UR UR36, R66 ;  /* 0x00000000422472ca */ /* 0x000fe400000e0000 */
[----:B------:R-:W-:-:S02]  /*4840*/  IADD3.X R72, PT, PT, R72, UR11, RZ, P5, !PT ;  /* 0x0000000b48487c10 */ /* 0x000fc4000affe4ff */
[----:B------:R-:W-:Y:S02]  /*4850*/  SHF.R.S32.HI R70, RZ, 0x1f, R69 ;  /* 0x0000001fff467819 */ /* 0x000fe40000011445 */
[----:B------:R-:W-:Y:S02]  /*4860*/  IADD3.X R71, PT, PT, R71, UR11, RZ, P3, !PT ;  /* 0x0000000b47477c10 */ /* 0x000fe40009ffe4ff */
[----:B------:R-:W-:Y:S02]  /*4870*/  IADD3 R66, P5, PT, R62, UR10, RZ ;  /* 0x0000000a3e427c10 */ /* 0x000fe4000ffbe0ff */
[----:B------:R-:W-:Y:S02]  /*4880*/  IADD3 R67, P3, PT, R61, UR10, RZ ;  /* 0x0000000a3d437c10 */ /* 0x000fe4000ff7e0ff */
[----:B------:R-:W-:Y:S02]  /*4890*/  SHF.R.S32.HI R69, RZ, 0x1f, R0 ;  /* 0x0000001fff457819 */ /* 0x000fe40000011400 */
[----:B------:R-:W-:-:S02]  /*48a0*/  R2UR UR35, R66 ;  /* 0x00000000422372ca */ /* 0x000fc400000e0000 */
[----:B------:R-:W-:Y:S02]  /*48b0*/  IADD3.X R70, PT, PT, R70, UR11, RZ, P2, !PT ;  /* 0x0000000b46467c10 */ /* 0x000fe400097fe4ff */
[----:B------:R-:W-:Y:S02]  /*48c0*/  R2UR UR34, R67 ;  /* 0x00000000432272ca */ /* 0x000fe400000e0000 */
[----:B------:R-:W-:Y:S02]  /*48d0*/  IADD3.X R69, PT, PT, R69, UR11, RZ, P1, !PT ;  /* 0x0000000b45457c10 */ /* 0x000fe40008ffe4ff */
[----:B------:R-:W-:Y:S02]  /*48e0*/  IADD3 R66, P2, PT, R60, UR10, RZ ;  /* 0x0000000a3c427c10 */ /* 0x000fe4000ff5e0ff */
[----:B------:R-:W-:Y:S02]  /*48f0*/  IADD3 R0, P1, PT, R56, UR10, RZ ;  /* 0x0000000a38007c10 */ /* 0x000fe4000ff3e0ff */
[----:B------:R-:W-:-:S02]  /*4900*/  SHF.R.S32.HI R68, RZ, 0x1f, R65 ;  /* 0x0000001fff447819 */ /* 0x000fc40000011441 */
[----:B------:R-:W-:Y:S02]  /*4910*/  SHF.R.S32.HI R67, RZ, 0x1f, R64 ;  /* 0x0000001fff437819 */ /* 0x000fe40000011440 */
[----:B------:R-:W-:Y:S02]  /*4920*/  R2UR UR33, R66 ;  /* 0x00000000422172ca */ /* 0x000fe400000e0000 */
[----:B------:R-:W-:Y:S02]  /*4930*/  R2UR UR32, R0 ;  /* 0x00000000002072ca */ /* 0x000fe400000e0000 */
[----:B------:R-:W-:Y:S02]  /*4940*/  IADD3.X R68, PT, PT, R68, UR11, RZ, P0, !PT ;  /* 0x0000000b44447c10 */ /* 0x000fe400087fe4ff */
[----:B------:R-:W-:Y:S02]  /*4950*/  IADD3.X R67, PT, PT, R67, UR11, RZ, P4, !PT ;  /* 0x0000000b43437c10 */ /* 0x000fe4000a7fe4ff */
[----:B------:R-:W-:-:S02]  /*4960*/  IADD3 R64, P0, PT, R57, UR10, RZ ;  /* 0x0000000a39407c10 */ /* 0x000fc4000ff1e0ff */
[----:B------:R-:W-:Y:S02]  /*4970*/  IADD3 R0, P4, PT, R55, UR10, RZ ;  /* 0x0000000a37007c10 */ /* 0x000fe4000ff9e0ff */
[----:B------:R-:W-:Y:S02]  /*4980*/  SHF.R.S32.HI R66, RZ, 0x1f, R63 ;  /* 0x0000001fff427819 */ /* 0x000fe4000001143f */
[----:B------:R-:W-:Y:S02]  /*4990*/  R2UR UR31, R64 ;  /* 0x00000000401f72ca */ /* 0x000fe400000e0000 */
[----:B------:R-:W-:Y:S02]  /*49a0*/  R2UR UR30, R0 ;  /* 0x00000000001e72ca */ /* 0x000fe400000e0000 */
[----:B------:R-:W-:Y:S02]  /*49b0*/  IADD3.X R66, PT, PT, R66, UR11, RZ, P6, !PT ;  /* 0x0000000b42427c10 */ /* 0x000fe4000b7fe4ff */
[----:B------:R-:W-:-:S02]  /*49c0*/  IADD3 R0, P6, PT, R45, UR10, RZ ;  /* 0x0000000a2d007c10 */ /* 0x000fc4000ffde0ff */
[----:B------:R-:W-:Y:S02]  /*49d0*/  SHF.R.S32.HI R65, RZ, 0x1f, R62 ;  /* 0x0000001fff417819 */ /* 0x000fe4000001143e */
[----:B------:R-:W-:Y:S02]  /*49e0*/  SHF.R.S32.HI R64, RZ, 0x1f, R61 ;  /* 0x0000001fff407819 */ /* 0x000fe4000001143d */
        /* <DEDUP_REMOVED lines=30> */
[----:B------:R-:W-:Y:S01]  /*4bd0*/  R2UR UR22, R45 ;  /* 0x000000002d1672ca */ /* 0x000fe200000e0000 */
[----:B------:R-:W-:Y:S01]  /*4be0*/  IMAD R45, R47, UR5, RZ ;  /* 0x000000052f2d7c24 */ /* 0x000fe2000f8e02ff */
[----:B------:R-:W-:Y:S01]  /*4bf0*/  R2UR UR21, R0 ;  /* 0x00000000001572ca */ /* 0x000fe200000e0000 */
[----:B------:R-:W-:Y:S01]  /*4c00*/  IMAD R0, R48, UR5, RZ ;  /* 0x0000000530007c24 */ /* 0x000fe2000f8e02ff */
[----:B------:R-:W-:Y:S01]  /*4c10*/  SHF.R.S32.HI R54, RZ, 0x1f, R4 ;  /* 0x0000001fff367819 */ /* 0x000fe20000011404 */
[----:B------:R-:W-:Y:S01]  /*4c20*/  USHF.R.S32.HI UR5, URZ, 0x1f, UR4 ;  /* 0x0000001fff057899 */ /* 0x000fe20008011404 */
[----:B------:R-:W-:-:S02]  /*4c30*/  SHF.R.S32.HI R53, RZ, 0x1f, R52 ;  /* 0x0000001fff357819 */ /* 0x000fc40000011434 */
[----:B------:R-:W-:Y:S01]  /*4c40*/  IADD3.X R55, PT, PT, R55, UR11, RZ, P3, !PT ;  /* 0x0000000b37377c10 */ /* 0x000fe20009ffe4ff */
[----:B------:R-:W-:Y:S01]  /*4c50*/  ULEA.HI UR5, UR5, UR4, URZ, 0x6 ;  /* 0x0000000405057291 */ /* 0x000fe2000f8f30ff */
[----:B------:R-:W-:Y:S01]  /*4c60*/  IADD3.X R54, PT, PT, R54, UR11, RZ, P2, !PT ;  /* 0x0000000b36367c10 */ /* 0x000fe200097fe4ff */
[----:B------:R-:W-:Y:S01]  /*4c70*/  USHF.L.U32 UR4, UR6, 0x6, URZ ;  /* 0x0000000606047899 */ /* 0x000fe200080006ff */
[----:B------:R-:W-:Y:S01]  /*4c80*/  IADD3.X R53, PT, PT, R53, UR11, RZ, P1, !PT ;  /* 0x0000000b35357c10 */ /* 0x000fe20008ffe4ff */
[----:B------:R-:W-:Y:S01]  /*4c90*/  USHF.R.S32.HI UR5, URZ, 0x6, UR5 ;  /* 0x00000006ff057899 */ /* 0x000fe20008011405 */
[----:B------:R-:W-:Y:S02]  /*4ca0*/  IADD3 R48, P3, PT, R2, UR10, RZ ;  /* 0x0000000a02307c10 */ /* 0x000fe4000ff7e0ff */
[----:B------:R-:W-:Y:S02]  /*4cb0*/  IADD3 R47, P2, PT, R0, UR10, RZ ;  /* 0x0000000a002f7c10 */ /* 0x000fe4000ff5e0ff */
[----:B------:R-:W-:-:S02]  /*4cc0*/  IADD3 R4, P1, PT, R45, UR10, RZ ;  /* 0x0000000a2d047c10 */ /* 0x000fc4000ff3e0ff */
[----:B------:R-:W-:Y:S02]  /*4cd0*/  SHF.R.S32.HI R52, RZ, 0x1f, R51 ;  /* 0x0000001fff347819 */ /* 0x000fe40000011433 */
[----:B------:R-:W-:Y:S02]  /*4ce0*/  R2UR UR20, R48 ;  /* 0x00000000301472ca */ /* 0x000fe400000e0000 */
[----:B------:R-:W-:Y:S02]  /*4cf0*/  R2UR UR19, R47 ;  /* 0x000000002f1372ca */ /* 0x000fe400000e0000 */
[----:B------:R-:W-:Y:S02]  /*4d00*/  R2UR UR9, R4 ;  /* 0x00000000040972ca */ /* 0x000fe400000e0000 */
[----:B------:R-:W-:Y:S02]  /*4d10*/  IADD3.X R52, PT, PT, R52, UR11, RZ, P0, !PT ;  /* 0x0000000b34347c10 */ /* 0x000fe400087fe4ff */
[----:B------:R-:W-:-:S02]  /*4d20*/  SHF.R.S32.HI R46, RZ, 0x1f, R45 ;  /* 0x0000001fff2e7819 */ /* 0x000fc4000001142d */
[----:B------:R-:W-:Y:S02]  /*4d30*/  IADD3 R4, P0, PT, R80, UR10, RZ ;  /* 0x0000000a50047c10 */ /* 0x000fe4000ff1e0ff */
[----:B------:R-:W-:Y:S02]  /*4d40*/  SHF.R.S32.HI R51, RZ, 0x1f, R3 ;  /* 0x0000001fff337819 */ /* 0x000fe40000011403 */
[----:B------:R-:W-:Y:S02]  /*4d50*/  SHF.R.S32.HI R50, RZ, 0x1f, R50 ;  /* 0x0000001fff327819 */ /* 0x000fe40000011432 */
[----:B------:R-:W-:Y:S02]  /*4d60*/  SHF.R.S32.HI R49, RZ, 0x1f, R49 ;  /* 0x0000001fff317819 */ /* 0x000fe40000011431 */
[----:B------:R-:W-:Y:S02]  /*4d70*/  SHF.R.S32.HI R48, RZ, 0x1f, R2 ;  /* 0x0000001fff307819 */ /* 0x000fe40000011402 */
[----:B------:R-:W-:-:S02]  /*4d80*/  SHF.R.S32.HI R47, RZ, 0x1f, R0 ;  /* 0x0000001fff2f7819 */ /* 0x000fc40000011400 */
[----:B------:R-:W-:Y:S02]  /*4d90*/  SHF.R.S32.HI R45, RZ, 0x1f, R80 ;  /* 0x0000001fff2d7819 */ /* 0x000fe40000011450 */
[----:B------:R-:W-:Y:S02]  /*4da0*/  CS2R R80, SRZ ;  /* 0x0000000000507805 */ /* 0x000fe4000001ff00 */
[----:B------:R-:W-:Y:S02]  /*4db0*/  IADD3.X R51, PT, PT, R51, UR11, RZ, P4, !PT ;  /* 0x0000000b33337c10 */ /* 0x000fe4000a7fe4ff */
[----:B------:R-:W-:Y:S02]  /*4dc0*/  IADD3.X R50, PT, PT, R50, UR11, RZ, P6, !PT ;  /* 0x0000000b32327c10 */ /* 0x000fe4000b7fe4ff */
[----:B------:R-:W-:Y:S02]  /*4dd0*/  IADD3.X R49, PT, PT, R49, UR11, RZ, P5, !PT ;  /* 0x0000000b31317c10 */ /* 0x000fe4000affe4ff */
[----:B------:R-:W-:-:S02]  /*4de0*/  IADD3.X R48, PT, PT, R48, UR11, RZ, P3, !PT ;  /* 0x0000000b30307c10 */ /* 0x000fc40009ffe4ff */
[----:B------:R-:W-:Y:S02]  /*4df0*/  IADD3.X R47, PT, PT, R47, UR11, RZ, P2, !PT ;  /* 0x0000000b2f2f7c10 */ /* 0x000fe400097fe4ff */
[----:B------:R-:W-:Y:S02]  /*4e00*/  IADD3.X R46, PT, PT, R46, UR11, RZ, P1, !PT ;  /* 0x0000000b2e2e7c10 */ /* 0x000fe40008ffe4ff */
[----:B------:R-:W-:Y:S02]  /*4e10*/  IADD3.X R45, PT, PT, R45, UR11, RZ, P0, !PT ;  /* 0x0000000b2d2d7c10 */ /* 0x000fe400087fe4ff */
[----:B------:R-:W-:Y:S02]  /*4e20*/  R2UR UR63, R57 ;  /* 0x00000000393f72ca */ /* 0x000fe400000e0000 */
[----:B------:R-:W-:Y:S02]  /*4e30*/  R2UR UR64, R56 ;  /* 0x00000000384072ca */ /* 0x000fe400000e0000 */
[----:B------:R-:W-:-:S02]  /*4e40*/  R2UR UR65, R55 ;  /* 0x00000000374172ca */ /* 0x000fc400000e0000 */
[----:B------:R-:W-:Y:S02]  /*4e50*/  R2UR UR66, R54 ;  /* 0x00000000364272ca */ /* 0x000fe400000e0000 */
[----:B------:R-:W-:Y:S02]  /*4e60*/  R2UR UR67, R53 ;  /* 0x00000000354372ca */ /* 0x000fe400000e0000 */
[----:B------:R-:W-:Y:S02]  /*4e70*/  R2UR UR68, R52 ;  /* 0x00000000344472ca */ /* 0x000fe400000e0000 */
        /* <DEDUP_REMOVED lines=8> */
[----:B------:R-:W-:-:S02]  /*4f00*/  IADD3 R4, P4, PT, R58, UR10, RZ ;  /* 0x0000000a3a047c10 */ /* 0x000fc4000ff9e0ff */
[----:B------:R-:W-:Y:S02]  /*4f10*/  IADD3 R3, P6, PT, R59, UR10, RZ ;  /* 0x0000000a3b037c10 */ /* 0x000fe4000ffde0ff */
[----:B------:R-:W-:Y:S02]  /*4f20*/  SHF.R.S32.HI R2, RZ, 0x1f, R58 ;  /* 0x0000001fff027819 */ /* 0x000fe4000001143a */
[----:B------:R-:W-:Y:S02]  /*4f30*/  SHF.R.S32.HI R0, RZ, 0x1f, R59 ;  /* 0x0000001fff007819 */ /* 0x000fe4000001143b */
[----:B------:R-:W-:Y:S02]  /*4f40*/  IADD3.X R2, PT, PT, R2, UR11, RZ, P4, !PT ;  /* 0x0000000b02027c10 */ /* 0x000fe4000a7fe4ff */
[----:B------:R-:W-:Y:S02]  /*4f50*/  IADD3.X R0, PT, PT, R0, UR11, RZ, P6, !PT ;  /* 0x0000000b00007c10 */ /* 0x000fe4000b7fe4ff */
[----:B------:R-:W-:-:S02]  /*4f60*/  R2UR UR10, R79 ;  /* 0x000000004f0a72ca */ /* 0x000fc400000e0000 */
[----:B------:R-:W-:Y:S02]  /*4f70*/  R2UR UR11, R78 ;  /* 0x000000004e0b72ca */ /* 0x000fe400000e0000 */
[----:B------:R-:W-:Y:S02]  /*4f80*/  CS2R R78, SRZ ;  /* 0x00000000004e7805 */ /* 0x000fe4000001ff00 */
[----:B------:R-:W-:Y:S02]  /*4f90*/  R2UR UR45, R77 ;  /* 0x000000004d2d72ca */ /* 0x000fe400000e0000 */
[----:B------:R-:W-:Y:S02]  /*4fa0*/  R2UR UR46, R76 ;  /* 0x000000004c2e72ca */ /* 0x000fe400000e0000 */
[----:B------:R-:W-:Y:S02]  /*4fb0*/  CS2R R76, SRZ ;  /* 0x00000000004c7805 */ /* 0x000fe4000001ff00 */
        /* <DEDUP_REMOVED lines=23> */
[----:B------:R-:W-:-:S13]  /*5130*/  CS2R R60, SRZ ;  /* 0x00000000003c7805 */ /* 0x000fda000001ff00 */
.L_x_2:
[----:B------:R-:W0:Y:S01]  /*5140*/  S2R R124, SR_TID.X ;  /* 0x00000000007c7919 */ /* 0x000e220000002100 */
[----:B------:R-:W-:Y:S02]  /*5150*/  PRMT R56, RZ, 0x7610, R56 ;  /* 0x00007610ff387816 */ /* 0x000fe40000000038 */
[----:B------:R-:W-:Y:S02]  /*5160*/  PRMT R57, RZ, 0x7610, R57 ;  /* 0x00007610ff397816 */ /* 0x000fe40000000039 */
[----:B0-----:R-:W-:-:S04]  /*5170*/  SHF.R.U32.HI R52, RZ, 0x5, R124 ;  /* 0x00000005ff347819 */ /* 0x001fc8000001167c */
[----:B------:R-:W-:-:S04]  /*5180*/  SGXT.U32 R52, R52, 0x2 ;  /* 0x000000023434781a */ /* 0x000fc80000000000 */
[C---:B------:R-:W-:Y:S02]  /*5190*/  LOP3.LUT R45, R52.reuse, 0x8, RZ, 0xfc, !PT ;  /* 0x00000008342d7812 */ /* 0x040fe400078efcff */
[C---:B------:R-:W-:Y:S02]  /*51a0*/  LOP3.LUT R44, R52.reuse, 0x4, RZ, 0xfc, !PT ;  /* 0x00000004342c7812 */ /* 0x040fe400078efcff */
[C---:B------:R-:W-:Y:S02]  /*51b0*/  LOP3.LUT R46, R52.reuse, 0xc, RZ, 0xfc, !PT ;  /* 0x0000000c342e7812 */ /* 0x040fe400078efcff */
[----:B------:R-:W-:Y:S02]  /*51c0*/  ISETP.GE.AND P4, PT, R52, UR18, PT ;  /* 0x0000001234007c0c */ /* 0x000fe4000bf86270 */
[----:B------:R-:W-:Y:S02]  /*51d0*/  ISETP.GE.AND P0, PT, R45, UR18, PT ;  /* 0x000000122d007c0c */ /* 0x000fe4000bf06270 */
[----:B------:R-:W-:-:S02]  /*51e0*/  ISETP.GE.AND P1, PT, R44, UR18, PT ;  /* 0x000000122c007c0c */ /* 0x000fc4000bf26270 */
[----:B------:R-:W-:Y:S02]  /*51f0*/  LOP3.LUT R45, R52, 0x10, RZ, 0xfc, !PT ;  /* 0x00000010342d7812 */ /* 0x000fe400078efcff */
[----:B------:R-:W-:Y:S02]  /*5200*/  ISETP.GE.AND P2, PT, R46, UR18, PT ;  /* 0x000000122e007c0c */ /* 0x000fe4000bf46270 */
[----:B------:R-:W-:Y:S02]  /*5210*/  IADD3 R44, P5, PT, R163, R116, RZ ;  /* 0x00000074a32c7210 */ /* 0x000fe40007fbe0ff */
[----:B------:R-:W-:Y:S02]  /*5220*/  LOP3.LUT R46, R52, 0x14, RZ, 0xfc, !PT ;  /* 0x00000014342e7812 */ /* 0x000fe400078efcff */
[----:B------:R-:W-:Y:S02]  /*5230*/  ISETP.GE.AND P3, PT, R45, UR18, PT ;  /* 0x000000122d007c0c */ /* 0x000fe4000bf66270 */
[----:B------:R-:W-:-:S02]  /*5240*/  LEA.HI.X.SX32 R45, R163, R114, 0x1, P5 ;  /* 0x00000072a32d7211 */ /* 0x000fc400028f0eff */
[----:B------:R-:W-:Y:S02]  /*5250*/  ISETP.GE.AND P6, PT, R46, UR18, PT ;  /* 0x000000122e007c0c */ /* 0x000fe4000bfc6270 */
[C---:B------:R-:W-:Y:S01]  /*5260*/  IADD3 R46, P5, PT, R133.reuse, R116, RZ ;  /* 0x00000074852e7210 */ /* 0x040fe20007fbe0ff */
[----:B------:R0:W2:Y:S01]  /*5270*/  @!P4 LDG.E.U8 R56, desc[UR12][R44.64] ;  /* 0x0000000c2c38c981 */ /* 0x0000a2000c1e1100 */
[----:B------:R-:W-:Y:S02]  /*5280*/  LOP3.LUT R48, R52, 0x18, RZ, 0xfc, !PT ;  /* 0x0000001834307812 */ /* 0x000fe400078efcff */
[----:B------:R-:W-:Y:S02]  /*5290*/  LEA.HI.X.SX32 R47, R133, R114, 0x1, P5 ;  /* 0x00000072852f7211 */ /* 0x000fe400028f0eff */
[----:B------:R-:W-:Y:S02]  /*52a0*/  ISETP.GE.AND P4, PT, R48, UR18, PT ;  /* 0x0000001230007c0c */ /* 0x000fe4000bf86270 */
[----:B------:R-:W-:Y:S01]  /*52b0*/  IADD3 R48, P5, PT, R131, R116, RZ ;  /* 0x0000007483307210 */ /* 0x000fe20007fbe0ff */
[----:B------:R1:W3:Y:S01]  /*52c0*/  @!P1 LDG.E.U8 R57, desc[UR12][R46.64] ;  /* 0x0000000c2e399981 */ /* 0x0002e2000c1e1100 */
[----:B------:R-:W-:-:S02]  /*52d0*/  LOP3.LUT R50, R52, 0x1c, RZ, 0xfc, !PT ;  /* 0x0000001c34327812 */ /* 0x000fc400078efcff */
[----:B------:R-:W-:Y:S02]  /*52e0*/  PRMT R58, RZ, 0x7610, R58 ;  /* 0x00007610ff3a7816 */ /* 0x000fe4000000003a */
[----:B------:R-:W-:Y:S02]  /*52f0*/  LEA.HI.X.SX32 R49, R131, R114, 0x1, P5 ;  /* 0x0000007283317211 */ /* 0x000fe400028f0eff */
[----:B------:R-:W-:Y:S02]  /*5300*/  ISETP.GE.AND P1, PT, R50, UR18, PT ;  /* 0x0000001232007c0c */ /* 0x000fe4000bf26270 */
[----:B------:R-:W-:Y:S01]  /*5310*/  IADD3 R50, P5, PT, R129, R116, RZ ;  /* 0x0000007481327210 */ /* 0x000fe20007fbe0ff */
[----:B------:R4:W5:Y:S01]  /*5320*/  @!P0 LDG.E.U8 R58, desc[UR12][R48.64] ;  /* 0x0000000c303a8981 */ /* 0x000962000c1e1100 */
[----:B0-----:R-:W-:Y:S02]  /*5330*/  LOP3.LUT R44, R52, 0x20, RZ, 0xfc, !PT ;  /* 0x00000020342c7812 */ /* 0x001fe400078efcff */
[----:B------:R-:W-:-:S02]  /*5340*/  PRMT R59, RZ, 0x7610, R59 ;  /* 0x00007610ff3b7816 */ /* 0x000fc4000000003b */
[----:B------:R-:W-:Y:S02]  /*5350*/  LEA.HI.X.SX32 R51, R129, R114, 0x1, P5 ;  /* 0x0000007281337211 */ /* 0x000fe400028f0eff */
[----:B------:R-:W-:Y:S02]  /*5360*/  ISETP.GE.AND P0, PT, R44, UR18, PT ;  /* 0x000000122c007c0c */ /* 0x000fe4000bf06270 */
[C---:B------:R-:W-:Y:S01]  /*5370*/  IADD3 R44, P5, PT, R127.reuse, R116, RZ ;  /* 0x000000747f2c7210 */ /* 0x040fe20007fbe0ff */
[----:B------:R0:W3:Y:S01]  /*5380*/  @!P2 LDG.E.U8 R59, desc[UR12][R50.64] ;  /* 0x0000000c323ba981 */ /* 0x0000e2000c1e1100 */
[----:B-1----:R-:W-:Y:S02]  /*5390*/  LOP3.LUT R46, R52, 0x24, RZ, 0xfc, !PT ;  /* 0x00000024342e7812 */ /* 0x002fe400078efcff */
[----:B------:R-:W-:Y:S02]  /*53a0*/  LEA.HI.X.SX32 R45, R127, R114, 0x1, P5 ;  /* 0x000000727f2d7211 */ /* 0x000fe400028f0eff */
[----:B------:R-:W-:-:S02]  /*53b0*/  PRMT R96, RZ, 0x7610, R96 ;  /* 0x00007610ff607816 */ /* 0x000fc40000000060 */
[----:B------:R-:W-:Y:S02]  /*53c0*/  ISETP.GE.AND P2, PT, R46, UR18, PT ;  /* 0x000000122e007c0c */ /* 0x000fe4000bf46270 */
[C---:B------:R-:W-:Y:S02]  /*53d0*/  IADD3 R46, P5, PT, R125.reuse, R116, RZ ;  /* 0x000000747d2e7210 */ /* 0x040fe40007fbe0ff */
[----:B----4-:R-:W-:Y:S01]  /*53e0*/  LOP3.LUT R48, R52, 0x28, RZ, 0xfc, !PT ;  /* 0x0000002834307812 */ /* 0x010fe200078efcff */
[----:B------:R1:W4:Y:S01]  /*53f0*/  @!P3 LDG.E.U8 R96, desc[UR12][R44.64] ;  /* 0x0000000c2c60b981 */ /* 0x000322000c1e1100 */
[----:B------:R-:W-:Y:S02]  /*5400*/  PRMT R97, RZ, 0x7610, R97 ;  /* 0x00007610ff617816 */ /* 0x000fe40000000061 */
[----:B------:R-:W-:Y:S02]  /*5410*/  LEA.HI.X.SX32 R47, R125, R114, 0x1, P5 ;  /* 0x000000727d2f7211 */ /* 0x000fe400028f0eff */
[----:B------:R-:W-:-:S02]  /*5420*/  ISETP.GE.AND P3, PT, R48, UR18, PT ;  /* 0x0000001230007c0c */ /* 0x000fc4000bf66270 */
[----:B------:R-:W-:Y:S01]  /*5430*/  LOP3.LUT R49, R52, 0x2c, RZ, 0xfc, !PT ;  /* 0x0000002c34317812 */ /* 0x000fe200078efcff */
[----:B------:R1:W3:Y:S01]  /*5440*/  @!P6 LDG.E.U8 R97, desc[UR12][R46.64] ;  /* 0x0000000c2e61e981 */ /* 0x0002e2000c1e1100 */
[----:B------:R-:W-:Y:S02]  /*5450*/  IADD3 R48, P5, PT, R123, R116, RZ ;  /* 0x000000747b307210 */ /* 0x000fe40007fbe0ff */
[----:B------:R-:W-:Y:S02]  /*5460*/  ISETP.GE.AND P6, PT, R49, UR18, PT ;  /* 0x0000001231007c0c */ /* 0x000fe4000bfc6270 */
[----:B------:R-:W-:Y:S02]  /*5470*/  LEA.HI.X.SX32 R49, R123, R114, 0x1, P5 ;  /* 0x000000727b317211 */ /* 0x000fe400028f0eff */
[----:B0-----:R-:W-:Y:S02]  /*5480*/  IADD3 R50, P5, PT, R139, R116, RZ ;  /* 0x000000748b327210 */ /* 0x001fe40007fbe0ff */
[----:B------:R-:W-:-:S02]  /*5490*/  PRMT R98, RZ, 0x7610, R98 ;  /* 0x00007610ff627816 */ /* 0x000fc40000000062 */
[----:B------:R-:W-:Y:S02]  /*54a0*/  PRMT R126, RZ, 0x7610, R126 ;  /* 0x00007610ff7e7816 */ /* 0x000fe4000000007e */
[----:B-1----:R-:W-:Y:S02]  /*54b0*/  LOP3.LUT R44, R52, 0x30, RZ, 0xfc, !PT ;  /* 0x00000030342c7812 */ /* 0x002fe400078efcff */
[----:B------:R-:W-:Y:S01]  /*54c0*/  LEA.HI.X.SX32 R51, R139, R114, 0x1, P5 ;  /* 0x000000728b337211 */ /* 0x000fe200028f0eff */
[----:B------:R0:W3:Y:S01]  /*54d0*/  @!P4 LDG.E.U8 R98, desc[UR12][R48.64] ;  /* 0x0000000c3062c981 */ /* 0x0000e2000c1e1100 */
[----:B------:R-:W-:Y:S02]  /*54e0*/  ISETP.GE.AND P4, PT, R44, UR18, PT ;  /* 0x000000122c007c0c */ /* 0x000fe4000bf86270 */
[-C--:B------:R-:W-:Y:S01]  /*54f0*/  IADD3 R44, P5, PT, R141, R116.reuse, RZ ;  /* 0x000000748d2c7210 */ /* 0x080fe20007fbe0ff */
[----:B------:R1:W3:Y:S01]  /*5500*/  @!P0 LDG.E.U8 R126, desc[UR12][R50.64] ;  /* 0x0000000c327e8981 */ /* 0x0002e2000c1e1100 */
[----:B------:R-:W-:-:S02]  /*5510*/  IADD3 R46, P0, PT, R143, R116, RZ ;  /* 0x000000748f2e7210 */ /* 0x000fc40007f1e0ff */
[----:B------:R-:W-:Y:S02]  /*5520*/  PRMT R128, RZ, 0x7610, R128 ;  /* 0x00007610ff807816 */ /* 0x000fe40000000080 */
[-C--:B------:R-:W-:Y:S02]  /*5530*/  LEA.HI.X.SX32 R45, R141, R114.reuse, 0x1, P5 ;  /* 0x000000728d2d7211 */ /* 0x080fe400028f0eff */
[----:B------:R-:W-:Y:S02]  /*5540*/  PRMT R130, RZ, 0x7610, R130 ;  /* 0x00007610ff827816 */ /* 0x000fe40000000082 */
[----:B------:R-:W-:Y:S01]  /*5550*/  LEA.HI.X.SX32 R47, R143, R114, 0x1, P0 ;  /* 0x000000728f2f7211 */ /* 0x000fe200000f0eff */
[----:B------:R1:W5:Y:S01]  /*5560*/  @!P2 LDG.E.U8 R128, desc[UR12][R44.64] ;  /* 0x0000000c2c80a981 */ /* 0x000362000c1e1100 */
[C---:B------:R-:W-:Y:S02]  /*5570*/  LOP3.LUT R53, R52.reuse, 0x34, RZ, 0xfc, !PT ;  /* 0x0000003434357812 */ /* 0x040fe400078efcff */
[----:B0-----:R-:W-:Y:S01]  /*5580*/  LOP3.LUT R49, R52, 0x38, RZ, 0xfc, !PT ;  /* 0x0000003834317812 */ /* 0x001fe200078efcff */
[----:B------:R0:W5:Y:S01]  /*5590*/  @!P3 LDG.E.U8 R130, desc[UR12][R46.64] ;  /* 0x0000000c2e82b981 */ /* 0x000162000c1e1100 */
[----:B------:R-:W-:-:S02]  /*55a0*/  IADD3 R48, P2, PT, R147, R116, RZ ;  /* 0x0000007493307210 */ /* 0x000fc40007f5e0ff */
[----:B------:R-:W-:Y:S02]  /*55b0*/  LOP3.LUT R52, R52, 0x3c, RZ, 0xfc, !PT ;  /* 0x0000003c34347812 */ /* 0x000fe400078efcff */
[----:B-1----:R-:W-:Y:S02]  /*55c0*/  IADD3 R50, P5, PT, R149, R116, RZ ;  /* 0x0000007495327210 */ /* 0x002fe40007fbe0ff */
[----:B------:R-:W-:Y:S02]  /*55d0*/  ISETP.GE.AND P0, PT, R53, UR18, PT ;  /* 0x0000001235007c0c */ /* 0x000fe4000bf06270 */
[----:B------:R-:W-:Y:S02]  /*55e0*/  ISETP.GE.AND P3, PT, R49, UR18, PT ;  /* 0x0000001231007c0c */ /* 0x000fe4000bf66270 */
[----:B------:R-:W-:Y:S02]  /*55f0*/  LEA.HI.X.SX32 R49, R147, R114, 0x1, P2 ;  /* 0x0000007293317211 */ /* 0x000fe400010f0eff */
[----:B------:R-:W-:-:S02]  /*5600*/  ISETP.GE.AND P2, PT, R52, UR18, PT ;  /* 0x0000001234007c0c */ /* 0x000fc4000bf46270 */
[----:B------:R-:W-:Y:S02]  /*5610*/  LEA.HI.X.SX32 R51, R149, R114, 0x1, P5 ;  /* 0x0000007295337211 */ /* 0x000fe400028f0eff */
[C---:B------:R-:W-:Y:S02]  /*5620*/  IADD3 R52, P5, PT, R151.reuse, R116, RZ ;  /* 0x0000007497347210 */ /* 0x040fe40007fbe0ff */
[----:B------:R-:W-:Y:S02]  /*5630*/  PRMT R134, RZ, 0x7610, R134 ;  /* 0x00007610ff867816 */ /* 0x000fe40000000086 */
[----:B------:R-:W-:Y:S02]  /*5640*/  PRMT R136, RZ, 0x7610, R136 ;  /* 0x00007610ff887816 */ /* 0x000fe40000000088 */
[----:B------:R-:W-:Y:S02]  /*5650*/  PRMT R138, RZ, 0x7610, R138 ;  /* 0x00007610ff8a7816 */ /* 0x000fe4000000008a */
[----:B------:R-:W-:Y:S01]  /*5660*/  LEA.HI.X.SX32 R53, R151, R114, 0x1, P5 ;  /* 0x0000007297357211 */ /* 0x000fe200028f0eff */
[----:B------:R1:W5:Y:S01]  /*5670*/  @!P4 LDG.E.U8 R134, desc[UR12][R48.64] ;  /* 0x0000000c3086c981 */ /* 0x000362000c1e1100 */
[----:B------:R-:W-:-:S03]  /*5680*/  IADD3 R44, P4, PT, R137, R116, RZ ;  /* 0x00000074892c7210 */ /* 0x000fc60007f9e0ff */
[----:B------:R-:W5:Y:S01]  /*5690*/  @!P0 LDG.E.U8 R136, desc[UR12][R50.64] ;  /* 0x0000000c32888981 */ /* 0x000f62000c1e1100 */
[----:B------:R-:W-:-:S03]  /*56a0*/  IADD3 R54, P0, PT, R159, R116, RZ ;  /* 0x000000749f367210 */ /* 0x000fc60007f1e0ff */
[----:B------:R-:W5:Y:S01]  /*56b0*/  @!P3 LDG.E.U8 R138, desc[UR12][R52.64] ;  /* 0x0000000c348ab981 */ /* 0x000f62000c1e1100 */
[----:B0-----:R-:W-:Y:S02]  /*56c0*/  IADD3 R46, P3, PT, R145, R116, RZ ;  /* 0x00000074912e7210 */ /* 0x001fe40007f7e0ff */
[----:B------:R-:W-:Y:S02]  /*56d0*/  PRMT R99, RZ, 0x7610, R99 ;  /* 0x00007610ff637816 */ /* 0x000fe40000000063 */
[----:B------:R-:W-:Y:S02]  /*56e0*/  PRMT R132, RZ, 0x7610, R132 ;  /* 0x00007610ff847816 */ /* 0x000fe40000000084 */
[----:B------:R-:W-:Y:S02]  /*56f0*/  PRMT R140, RZ, 0x7610, R140 ;  /* 0x00007610ff8c7816 */ /* 0x000fe4000000008c */
[-C--:B------:R-:W-:Y:S02]  /*5700*/  LEA.HI.X.SX32 R45, R137, R114.reuse, 0x1, P4 ;  /* 0x00000072892d7211 */ /* 0x080fe400020f0eff */
[----:B------:R-:W-:-:S02]  /*5710*/  LEA.HI.X.SX32 R47, R145, R114, 0x1, P3 ;  /* 0x00000072912f7211 */ /* 0x000fc400018f0eff */
[----:B------:R-:W-:Y:S01]  /*5720*/  LEA.HI.X.SX32 R55, R159, R114, 0x1, P0 ;  /* 0x000000729f377211 */ /* 0x000fe200000f0eff */
[----:B------:R-:W5:Y:S04]  /*5730*/  @!P1 LDG.E.U8 R99, desc[UR12][R44.64] ;  /* 0x0000000c2c639981 */ /* 0x000f68000c1e1100 */
[----:B------:R0:W5:Y:S04]  /*5740*/  @!P6 LDG.E.U8 R132, desc[UR12][R46.64] ;  /* 0x0000000c2e84e981 */ /* 0x000168000c1e1100 */
[----:B------:R0:W5:Y:S01]  /*5750*/  @!P2 LDG.E.U8 R140, desc[UR12][R54.64] ;  /* 0x0000000c368ca981 */ /* 0x000162000c1e1100 */
[----:B------:R-:W0:Y:S01]  /*5760*/  S2UR UR76, SR_CgaCtaId ;  /* 0x00000000004c79c3 */ /* 0x000e220000008800 */
[----:B------:R-:W-:Y:S01]  /*5770*/  UMOV UR6, 0x400 ;  /* 0x0000040000067882 */ /* 0x000fe20000000000 */
[----:B-1----:R-:W-:-:S02]  /*5780*/  LOP3.LUT R48, R124, 0x3f, RZ, 0xc0, !PT ;  /* 0x0000003f7c307812 */ /* 0x002fc400078ec0ff */
[----:B------:R-:W-:Y:S02]  /*5790*/  LOP3.LUT R49, R124, 0x7f, RZ, 0xc0, !PT ;  /* 0x0000007f7c317812 */ /* 0x000fe400078ec0ff */
[----:B------:R-:W-:Y:S02]  /*57a0*/  ISETP.GE.AND P0, PT, R48, UR18, PT ;  /* 0x0000001230007c0c */ /* 0x000fe4000bf06270 */
[C---:B------:R-:W-:Y:S02]  /*57b0*/  LOP3.LUT R48, R49.reuse, 0x8, RZ, 0x3c, !PT ;  /* 0x0000000831307812 */ /* 0x040fe400078e3cff */
[C---:B------:R-:W-:Y:S02]  /*57c0*/  LOP3.LUT R245, R49.reuse, 0x10, RZ, 0x3c, !PT ;  /* 0x0000001031f57812 */ /* 0x040fe400078e3cff */
[----:B0-----:R-:W-:Y:S01]  /*57d0*/  LOP3.LUT R46, R49, 0x18, RZ, 0x3c, !PT ;  /* 0x00000018312e7812 */ /* 0x001fe200078e3cff */
[----:B------:R-:W-:Y:S01]  /*57e0*/  ULEA UR6, UR76, UR6, 0x18 ;  /* 0x000000064c067291 */ /* 0x000fe2000f8ec0ff */
[----:B------:R-:W-:Y:S01]  /*57f0*/  BAR.SYNC.DEFER_BLOCKING 0x0 ;  /* 0x0000000000007b1d */ /* 0x000fe20000010000 */
[----:B------:R-:W-:-:S02]  /*5800*/  SHF.R.S32.HI R167, RZ, 0x1f, R122 ;  /* 0x0000001fffa77819 */ /* 0x000fc4000001147a */
[C---:B------:R-:W-:Y:S02]  /*5810*/  IADD3 R44, P1, PT, R122.reuse, R3, RZ ;  /* 0x000000037a2c7210 */ /* 0x040fe40007f3e0ff */
[----:B------:R-:W-:Y:S02]  /*5820*/  PRMT R156, RZ, 0x7610, R156 ;  /* 0x00007610ff9c7816 */ /* 0x000fe4000000009c */
[C---:B------:R-:W-:Y:S01]  /*5830*/  IADD3 R52, P3, PT, R122.reuse, R4, RZ ;  /* 0x000000047a347210 */ /* 0x040fe20007f7e0ff */
[C---:B------:R-:W-:Y:S01]  /*5840*/  IMAD.X R45, R167.reuse, 0x1, R0, P1 ;  /* 0x00000001a72d7824 */ /* 0x040fe200008e0600 */
[----:B------:R-:W-:Y:S02]  /*5850*/  IADD3 R54, P2, PT, R122, UR8, RZ ;  /* 0x000000087a367c10 */ /* 0x000fe4000ff5e0ff */
[----:B------:R-:W-:Y:S01]  /*5860*/  PRMT R51, RZ, 0x7610, R51 ;  /* 0x00007610ff337816 */ /* 0x000fe20000000033 */
[----:B------:R-:W-:Y:S01]  /*5870*/  IMAD.X R53, R167, 0x1, R2, P3 ;  /* 0x00000001a7357824 */ /* 0x000fe200018e0602 */
[----:B------:R-:W-:-:S02]  /*5880*/  PRMT R190, RZ, 0x7610, R190 ;  /* 0x00007610ffbe7816 */ /* 0x000fc400000000be */
[----:B------:R-:W-:Y:S02]  /*5890*/  IADD3.X R55, PT, PT, R167, UR75, RZ, P2, !PT ;  /* 0x0000004ba7377c10 */ /* 0x000fe400097fe4ff */
[----:B------:R-:W-:Y:S02]  /*58a0*/  PRMT R237, RZ, 0x7610, R237 ;  /* 0x00007610ffed7816 */ /* 0x000fe400000000ed */
[----:B------:R-:W-:Y:S02]  /*58b0*/  PRMT R47, RZ, 0x7610, R47 ;  /* 0x00007610ff2f7816 */ /* 0x000fe4000000002f */
[----:B------:R-:W-:Y:S02]  /*58c0*/  PRMT R240, RZ, 0x7610, R240 ;  /* 0x00007610fff07816 */ /* 0x000fe400000000f0 */
[----:B------:R-:W-:Y:S02]  /*58d0*/  PRMT R227, RZ, 0x7610, R227 ;  /* 0x00007610ffe37816 */ /* 0x000fe400000000e3 */
[----:B------:R-:W-:-:S02]  /*58e0*/  PRMT R221, RZ, 0x7610, R221 ;  /* 0x00007610ffdd7816 */ /* 0x000fc400000000dd */
[----:B------:R-:W-:Y:S02]  /*58f0*/  PRMT R224, RZ, 0x7610, R224 ;  /* 0x00007610ffe07816 */ /* 0x000fe400000000e0 */
        /* <DEDUP_REMOVED lines=12> */
[----:B------:R-:W-:Y:S01]  /*59c0*/  PRMT R242, RZ, 0x7610, R242 ;  /* 0x00007610fff27816 */ /* 0x000fe200000000f2 */
[----:B--2---:R0:W-:Y:S02]  /*59d0*/  STS.U8 [R49+UR6], R56 ;  /* 0x0000003831007988 */ /* 0x0041e40008000006 */
[----:B0-----:R-:W-:Y:S02]  /*59e0*/  IADD3 R56, P1, PT, R122, UR9, RZ ;  /* 0x000000097a387c10 */ /* 0x001fe4000ff3e0ff */
[----:B----4-:R-:W-:Y:S04]  /*59f0*/  STS.U8 [R49+UR6+0x200], R96 ;  /* 0x0002006031007988 */ /* 0x010fe80008000006 */
[----:B---3--:R-:W-:Y:S04]  /*5a00*/  STS.U8 [R49+UR6+0x400], R126 ;  /* 0x0004007e31007988 */ /* 0x008fe80008000006 */
[----:B-----5:R-:W-:Y:S04]  /*5a10*/  STS.U8 [R49+UR6+0x600], R134 ;  /* 0x0006008631007988 */ /* 0x020fe80008000006 */
[----:B------:R0:W-:Y:S04]  /*5a20*/  STS.U8 [R48+UR6+0x80], R57 ;  /* 0x0000803930007988 */ /* 0x0001e80008000006 */
[----:B------:R-:W-:Y:S04]  /*5a30*/  STS.U8 [R48+UR6+0x280], R97 ;  /* 0x0002806130007988 */ /* 0x000fe80008000006 */
[----:B------:R-:W-:Y:S04]  /*5a40*/  STS.U8 [R48+UR6+0x480], R128 ;  /* 0x0004808030007988 */ /* 0x000fe80008000006 */
[----:B------:R-:W-:Y:S04]  /*5a50*/  STS.U8 [R48+UR6+0x680], R136 ;  /* 0x0006808830007988 */ /* 0x000fe80008000006 */
[----:B------:R1:W-:Y:S04]  /*5a60*/  STS.U8 [R245+UR6+0x100], R58 ;  /* 0x0001003af5007988 */ /* 0x0003e80008000006 */
[----:B------:R-:W-:Y:S04]  /*5a70*/  STS.U8 [R245+UR6+0x300], R98 ;  /* 0x00030062f5007988 */ /* 0x000fe80008000006 */
[----:B------:R-:W-:Y:S04]  /*5a80*/  STS.U8 [R245+UR6+0x500], R130 ;  /* 0x00050082f5007988 */ /* 0x000fe80008000006 */
[----:B------:R-:W-:Y:S04]  /*5a90*/  STS.U8 [R245+UR6+0x700], R138 ;  /* 0x0007008af5007988 */ /* 0x000fe80008000006 */
[----:B------:R2:W-:Y:S04]  /*5aa0*/  STS.U8 [R46+UR6+0x180], R59 ;  /* 0x0001803b2e007988 */ /* 0x0005e80008000006 */
[----:B------:R3:W-:Y:S04]  /*5ab0*/  STS.U8 [R46+UR6+0x380], R99 ;  /* 0x000380632e007988 */ /* 0x0007e80008000006 */
[----:B------:R-:W-:Y:S04]  /*5ac0*/  STS.U8 [R46+UR6+0x580], R132 ;  /* 0x000580842e007988 */ /* 0x000fe80008000006 */
[----:B------:R4:W-:Y:S01]  /*5ad0*/  STS.U8 [R46+UR6+0x780], R140 ;  /* 0x0007808c2e007988 */ /* 0x0009e20008000006 */
[----:B------:R-:W-:Y:S01]  /*5ae0*/  BAR.SYNC.DEFER_BLOCKING 0x0 ;  /* 0x0000000000007b1d */ /* 0x000fe20000010000 */
[----:B0-----:R-:W-:-:S02]  /*5af0*/  IADD3.X R57, PT, PT, R167, UR74, RZ, P1, !PT ;  /* 0x0000004aa7397c10 */ /* 0x001fc40008ffe4ff */
[C---:B-1----:R-:W-:Y:S02]  /*5b00*/  IADD3 R58, P2, PT, R122.reuse, UR20, RZ ;  /* 0x000000147a3a7c10 */ /* 0x042fe4000ff5e0ff */
[C---:B------:R-:W-:Y:S02]  /*5b10*/  IADD3 R96, P1, PT, R122.reuse, UR21, RZ ;  /* 0x000000157a607c10 */ /* 0x040fe4000ff3e0ff */
[C---:B--2---:R-:W-:Y:S02]  /*5b20*/  IADD3.X R59, PT, PT, R167.reuse, UR72, RZ, P2, !PT ;  /* 0x00000048a73b7c10 */ /* 0x044fe400097fe4ff */
[----:B------:R-:W-:Y:S02]  /*5b30*/  IADD3.X R97, PT, PT, R167, UR71, RZ, P1, !PT ;  /* 0x00000047a7617c10 */ /* 0x000fe40008ffe4ff */
[C---:B------:R-:W-:Y:S01]  /*5b40*/  IADD3 R98, P1, PT, R122.reuse, UR24, RZ ;  /* 0x000000187a627c10 */ /* 0x040fe2000ff3e0ff */
[----:B------:R0:W2:Y:S04]  /*5b50*/  @!P0 LDG.E.U8 R156, desc[UR12][R44.64] ;  /* 0x0000000c2c9c8981 */ /* 0x0000a8000c1e1100 */
[----:B------:R1:W5:Y:S04]  /*5b60*/  @!P0 LDG.E.U8 R51, desc[UR12][R52.64] ;  /* 0x0000000c34338981 */ /* 0x000368000c1e1100 */
[----:B------:R3:W2:Y:S01]  /*5b70*/  @!P0 LDG.E.U8 R190, desc[UR12][R56.64] ;  /* 0x0000000c38be8981 */ /* 0x0006a2000c1e1100 */
[----:B0-----:R-:W-:-:S03]  /*5b80*/  IADD3 R44, P3, PT, R122, UR19, RZ ;  /* 0x000000137a2c7c10 */ /* 0x001fc6000ff7e0ff */
[----:B------:R0:W2:Y:S01]  /*5b90*/  @!P0 LDG.E.U8 R237, desc[UR12][R54.64] ;  /* 0x0000000c36ed8981 */ /* 0x0000a2000c1e1100 */
[C---:B------:R-:W-:Y:S02]  /*5ba0*/  IADD3.X R45, PT, PT, R167.reuse, UR73, RZ, P3, !PT ;  /* 0x00000049a72d7c10 */ /* 0x040fe40009ffe4ff */
[C---:B-1----:R-:W-:Y:S01]  /*5bb0*/  IADD3 R52, P3, PT, R122.reuse, UR22, RZ ;  /* 0x000000167a347c10 */ /* 0x042fe2000ff7e0ff */
[----:B------:R1:W2:Y:S01]  /*5bc0*/  @!P0 LDG.E.U8 R47, desc[UR12][R58.64] ;  /* 0x0000000c3a2f8981 */ /* 0x0002a2000c1e1100 */
[C---:B---3--:R-:W-:Y:S02]  /*5bd0*/  IADD3 R56, P2, PT, R122.reuse, UR23, RZ ;  /* 0x000000177a387c10 */ /* 0x048fe4000ff5e0ff */
[C---:B------:R-:W-:Y:S01]  /*5be0*/  IADD3.X R53, PT, PT, R167.reuse, UR70, RZ, P3, !PT ;  /* 0x00000046a7357c10 */ /* 0x040fe20009ffe4ff */
[----:B------:R-:W3:Y:S01]  /*5bf0*/  @!P0 LDG.E.U8 R240, desc[UR12][R44.64] ;  /* 0x0000000c2cf08981 */ /* 0x000ee2000c1e1100 */
[C---:B------:R-:W-:Y:S02]  /*5c00*/  IADD3.X R57, PT, PT, R167.reuse, UR69, RZ, P2, !PT ;  /* 0x00000045a7397c10 */ /* 0x040fe400097fe4ff */
[----:B------:R-:W-:Y:S01]  /*5c10*/  IADD3.X R99, PT, PT, R167, UR68, RZ, P1, !PT ;  /* 0x00000044a7637c10 */ /* 0x000fe20008ffe4ff */
[----:B------:R-:W2:Y:S01]  /*5c20*/  @!P0 LDG.E.U8 R227, desc[UR12][R96.64] ;  /* 0x0000000c60e38981 */ /* 0x000ea2000c1e1100 */
[----:B------:R-:W-:-:S02]  /*5c30*/  IADD3 R152, P3, PT, R122, UR25, RZ ;  /* 0x000000197a987c10 */ /* 0x000fc4000ff7e0ff */
[C---:B------:R-:W-:Y:S01]  /*5c40*/  IADD3 R154, P2, PT, R122.reuse, UR26, RZ ;  /* 0x0000001a7a9a7c10 */ /* 0x040fe2000ff5e0ff */
[----:B------:R4:W2:Y:S01]  /*5c50*/  @!P0 LDG.E.U8 R221, desc[UR12][R98.64] ;  /* 0x0000000c62dd8981 */ /* 0x0008a2000c1e1100 */
[----:B------:R-:W-:Y:S02]  /*5c60*/  IADD3 R160, P1, PT, R122, UR27, RZ ;  /* 0x0000001b7aa07c10 */ /* 0x000fe4000ff3e0ff */
[----:B0-----:R-:W-:Y:S01]  /*5c70*/  PRMT R55, RZ, 0x7610, R55 ;  /* 0x00007610ff377816 */ /* 0x001fe20000000037 */
[----:B------:R-:W2:Y:S01]  /*5c80*/  @!P0 LDG.E.U8 R192, desc[UR12][R52.64] ;  /* 0x0000000c34c08981 */ /* 0x000ea2000c1e1100 */
[----:B-1----:R-:W-:Y:S02]  /*5c90*/  PRMT R58, RZ, 0x7610, R58 ;  /* 0x00007610ff3a7816 */ /* 0x002fe4000000003a */
[C---:B------:R-:W-:Y:S01]  /*5ca0*/  IADD3.X R153, PT, PT, R167.reuse, UR67, RZ, P3, !PT ;  /* 0x00000043a7997c10 */ /* 0x040fe20009ffe4ff */
[----:B------:R-:W2:Y:S01]  /*5cb0*/  @!P0 LDG.E.U8 R206, desc[UR12][R56.64] ;  /* 0x0000000c38ce8981 */ /* 0x000ea2000c1e1100 */
[----:B------:R-:W-:-:S02]  /*5cc0*/  IADD3.X R155, PT, PT, R167, UR66, RZ, P2, !PT ;  /* 0x00000042a79b7c10 */ /* 0x000fc400097fe4ff */
[C---:B------:R-:W-:Y:S01]  /*5cd0*/  IADD3.X R161, PT, PT, R167.reuse, UR65, RZ, P1, !PT ;  /* 0x00000041a7a17c10 */ /* 0x040fe20008ffe4ff */
[----:B------:R-:W2:Y:S01]  /*5ce0*/  @!P0 LDG.E.U8 R58, desc[UR12][R152.64] ;  /* 0x0000000c983a8981 */ /* 0x000ea2000c1e1100 */
[C---:B----4-:R-:W-:Y:S02]  /*5cf0*/  IADD3 R98, P3, PT, R122.reuse, UR28, RZ ;  /* 0x0000001c7a627c10 */ /* 0x050fe4000ff7e0ff */
[C---:B------:R-:W-:Y:S01]  /*5d00*/  IADD3 R44, P2, PT, R122.reuse, UR29, RZ ;  /* 0x0000001d7a2c7c10 */ /* 0x040fe2000ff5e0ff */
[----:B------:R0:W4:Y:S01]  /*5d10*/  @!P0 LDG.E.U8 R55, desc[UR12][R154.64] ;  /* 0x0000000c9a378981 */ /* 0x000122000c1e1100 */
[----:B------:R-:W-:Y:S02]  /*5d20*/  IADD3 R96, P1, PT, R122, UR30, RZ ;  /* 0x0000001e7a607c10 */ /* 0x000fe4000ff3e0ff */
[----:B------:R-:W-:Y:S01]  /*5d30*/  PRMT R54, RZ, 0x7610, R54 ;  /* 0x00007610ff367816 */ /* 0x000fe20000000036 */
[----:B------:R1:W2:Y:S01]  /*5d40*/  @!P0 LDG.E.U8 R224, desc[UR12][R160.64] ;  /* 0x0000000ca0e08981 */ /* 0x0002a2000c1e1100 */
[----:B------:R-:W-:-:S02]  /*5d50*/  IADD3.X R99, PT, PT, R167, UR64, RZ, P3, !PT ;  /* 0x00000040a7637c10 */ /* 0x000fc40009ffe4ff */
[C---:B------:R-:W-:Y:S02]  /*5d60*/  IADD3.X R45, PT, PT, R167.reuse, UR63, RZ, P2, !PT ;  /* 0x0000003fa72d7c10 */ /* 0x040fe400097fe4ff */
[C---:B------:R-:W-:Y:S01]  /*5d70*/  IADD3.X R97, PT, PT, R167.reuse, UR62, RZ, P1, !PT ;  /* 0x0000003ea7617c10 */ /* 0x040fe20008ffe4ff */
[----:B------:R1:W2:Y:S01]  /*5d80*/  @!P0 LDG.E.U8 R50, desc[UR12][R98.64] ;  /* 0x0000000c62328981 */ /* 0x0002a2000c1e1100 */
[C---:B0-----:R-:W-:Y:S02]  /*5d90*/  IADD3 R154, P2, PT, R122.reuse, UR32, RZ ;  /* 0x000000207a9a7c10 */ /* 0x041fe4000ff5e0ff */
[C---:B------:R-:W-:Y:S01]  /*5da0*/  IADD3 R152, P1, PT, R122.reuse, UR33, RZ ;  /* 0x000000217a987c10 */ /* 0x040fe2000ff3e0ff */
[----:B------:R0:W2:Y:S01]  /*5db0*/  @!P0 LDG.E.U8 R54, desc[UR12][R96.64] ;  /* 0x0000000c60368981 */ /* 0x0000a2000c1e1100 */
[----:B-1----:R-:W-:Y:S02]  /*5dc0*/  IADD3 R160, P3, PT, R122, UR31, RZ ;  /* 0x0000001f7aa07c10 */ /* 0x002fe4000ff7e0ff */
[----:B------:R-:W-:Y:S01]  /*5dd0*/  PRMT R52, RZ, 0x7610, R52 ;  /* 0x00007610ff347816 */ /* 0x000fe20000000034 */
[----:B------:R1:W2:Y:S01]  /*5de0*/  @!P0 LDG.E.U8 R218, desc[UR12][R44.64] ;  /* 0x0000000c2cda8981 */ /* 0x0002a2000c1e1100 */
[----:B------:R-:W-:-:S02]  /*5df0*/  IADD3.X R161, PT, PT, R167, UR61, RZ, P3, !PT ;  /* 0x0000003da7a17c10 */ /* 0x000fc40009ffe4ff */
[C---:B------:R-:W-:Y:S02]  /*5e00*/  IADD3.X R155, PT, PT, R167.reuse, UR60, RZ, P2, !PT ;  /* 0x0000003ca79b7c10 */ /* 0x040fe400097fe4ff */
[----:B------:R-:W-:Y:S01]  /*5e10*/  PRMT R57, RZ, 0x7610, R57 ;  /* 0x00007610ff397816 */ /* 0x000fe20000000039 */
[----:B------:R1:W2:Y:S01]  /*5e20*/  @!P0 LDG.E.U8 R52, desc[UR12][R160.64] ;  /* 0x0000000ca0348981 */ /* 0x0002a2000c1e1100 */
[----:B------:R-:W-:Y:S02]  /*5e30*/  IADD3.X R153, PT, PT, R167, UR59, RZ, P1, !PT ;  /* 0x0000003ba7997c10 */ /* 0x000fe40008ffe4ff */
[C---:B------:R-:W-:Y:S01]  /*5e40*/  IADD3 R98, P3, PT, R122.reuse, UR34, RZ ;  /* 0x000000227a627c10 */ /* 0x040fe2000ff7e0ff */
[----:B------:R1:W2:Y:S01]  /*5e50*/  @!P0 LDG.E.U8 R208, desc[UR12][R154.64] ;  /* 0x0000000c9ad08981 */ /* 0x0002a2000c1e1100 */
[C---:B0-----:R-:W-:Y:S02]  /*5e60*/  IADD3 R96, P2, PT, R122.reuse, UR35, RZ ;  /* 0x000000237a607c10 */ /* 0x041fe4000ff5e0ff */
[----:B-1----:R-:W-:Y:S01]  /*5e70*/  IADD3 R44, P1, PT, R122, UR36, RZ ;  /* 0x000000247a2c7c10 */ /* 0x002fe2000ff3e0ff */
[----:B------:R0:W2:Y:S01]  /*5e80*/  @!P0 LDG.E.U8 R57, desc[UR12][R152.64] ;  /* 0x0000000c98398981 */ /* 0x0000a2000c1e1100 */
[----:B------:R-:W-:-:S02]  /*5e90*/  PRMT R53, RZ, 0x7610, R53 ;  /* 0x00007610ff357816 */ /* 0x000fc40000000035 */
[C---:B------:R-:W-:Y:S02]  /*5ea0*/  IADD3.X R99, PT, PT, R167.reuse, UR58, RZ, P3, !PT ;  /* 0x0000003aa7637c10 */ /* 0x040fe40009ffe4ff */
[C---:B------:R-:W-:Y:S02]  /*5eb0*/  IADD3.X R97, PT, PT, R167.reuse, UR57, RZ, P2, !PT ;  /* 0x00000039a7617c10 */ /* 0x040fe400097fe4ff */
[----:B------:R-:W-:Y:S01]  /*5ec0*/  PRMT R48, RZ, 0x7610, R48 ;  /* 0x00007610ff307816 */ /* 0x000fe20000000030 */
[----:B------:R-:W2:Y:S01]  /*5ed0*/  @!P0 LDG.E.U8 R53, desc[UR12][R98.64] ;  /* 0x0000000c62358981 */ /* 0x000ea2000c1e1100 */
[----:B------:R-:W-:Y:S02]  /*5ee0*/  IADD3.X R45, PT, PT, R167, UR56, RZ, P1, !PT ;  /* 0x00000038a72d7c10 */ /* 0x000fe40008ffe4ff */
[C---:B------:R-:W-:Y:S01]  /*5ef0*/  IADD3 R160, P3, PT, R122.reuse, UR37, RZ ;  /* 0x000000257aa07c10 */ /* 0x040fe2000ff7e0ff */
[----:B------:R1:W2:Y:S01]  /*5f00*/  @!P0 LDG.E.U8 R200, desc[UR12][R96.64] ;  /* 0x0000000c60c88981 */ /* 0x0002a2000c1e1100 */
[----:B------:R-:W-:-:S02]  /*5f10*/  IADD3 R154, P2, PT, R122, UR38, RZ ;  /* 0x000000267a9a7c10 */ /* 0x000fc4000ff5e0ff */
[C---:B0-----:R-:W-:Y:S01]  /*5f20*/  IADD3 R152, P1, PT, R122.reuse, UR39, RZ ;  /* 0x000000277a987c10 */ /* 0x041fe2000ff3e0ff */
[----:B------:R0:W2:Y:S01]  /*5f30*/  @!P0 LDG.E.U8 R48, desc[UR12][R44.64] ;  /* 0x0000000c2c308981 */ /* 0x0000a2000c1e1100 */
[C---:B------:R-:W-:Y:S02]  /*5f40*/  IADD3.X R161, PT, PT, R167.reuse, UR55, RZ, P3, !PT ;  /* 0x00000037a7a17c10 */ /* 0x040fe40009ffe4ff */
[C---:B------:R-:W-:Y:S02]  /*5f50*/  IADD3.X R155, PT, PT, R167.reuse, UR54, RZ, P2, !PT ;  /* 0x00000036a79b7c10 */ /* 0x040fe400097fe4ff */
[----:B------:R-:W-:Y:S01]  /*5f60*/  IADD3.X R153, PT, PT, R167, UR53, RZ, P1, !PT ;  /* 0x00000035a7997c10 */ /* 0x000fe20008ffe4ff */
[----:B------:R0:W2:Y:S01]  /*5f70*/  @!P0 LDG.E.U8 R220, desc[UR12][R160.64] ;  /* 0x0000000ca0dc8981 */ /* 0x0000a2000c1e1100 */
[C---:B-1----:R-:W-:Y:S02]  /*5f80*/  IADD3 R96, P3, PT, R122.reuse, UR40, RZ ;  /* 0x000000287a607c10 */ /* 0x042fe4000ff7e0ff */
[C---:B------:R-:W-:Y:S01]  /*5f90*/  IADD3 R98, P2, PT, R122.reuse, UR41, RZ ;  /* 0x000000297a627c10 */ /* 0x040fe2000ff5e0ff */
[----:B------:R-:W2:Y:S01]  /*5fa0*/  @!P0 LDG.E.U8 R235, desc[UR12][R154.64] ;  /* 0x0000000c9aeb8981 */ /* 0x000ea2000c1e1100 */
[----:B0-----:R-:W-:-:S02]  /*5fb0*/  IADD3 R44, P1, PT, R122, UR42, RZ ;  /* 0x0000002a7a2c7c10 */ /* 0x001fc4000ff3e0ff */
[----:B------:R-:W-:Y:S02]  /*5fc0*/  PRMT R46, RZ, 0x7610, R46 ;  /* 0x00007610ff2e7816 */ /* 0x000fe4000000002e */
[C---:B------:R-:W-:Y:S02]  /*5fd0*/  IADD3.X R97, PT, PT, R167.reuse, UR52, RZ, P3, !PT ;  /* 0x00000034a7617c10 */ /* 0x040fe40009ffe4ff */
[C---:B------:R-:W-:Y:S02]  /*5fe0*/  IADD3.X R99, PT, PT, R167.reuse, UR51, RZ, P2, !PT ;  /* 0x00000033a7637c10 */ /* 0x040fe400097fe4ff */
[----:B------:R-:W-:Y:S01]  /*5ff0*/  IADD3.X R45, PT, PT, R167, UR50, RZ, P1, !PT ;  /* 0x00000032a72d7c10 */ /* 0x000fe20008ffe4ff */
[----:B------:R0:W2:Y:S01]  /*6000*/  @!P0 LDG.E.U8 R46, desc[UR12][R152.64] ;  /* 0x0000000c982e8981 */ /* 0x0000a2000c1e1100 */
[C---:B------:R-:W-:Y:S02]  /*6010*/  IADD3 RZ, P3, PT, R122.reuse, UR43, RZ ;  /* 0x0000002b7aff7c10 */ /* 0x040fe4000ff7e0ff */
[C---:B------:R-:W-:Y:S01]  /*6020*/  IADD3 RZ, P1, PT, R122.reuse, UR7, RZ ;  /* 0x000000077aff7c10 */ /* 0x040fe2000ff3e0ff */
[----:B------:R1:W2:Y:S01]  /*6030*/  @!P0 LDG.E.U8 R223, desc[UR12][R96.64] ;  /* 0x0000000c60df8981 */ /* 0x0002a2000c1e1100 */
[----:B------:R-:W-:-:S03]  /*6040*/  IADD3 RZ, P2, PT, R122, UR44, RZ ;  /* 0x0000002c7aff7c10 */ /* 0x000fc6000ff5e0ff */
[----:B------:R1:W2:Y:S01]  /*6050*/  @!P0 LDG.E.U8 R210, desc[UR12][R44.64] ;  /* 0x0000000c2cd28981 */ /* 0x0002a2000c1e1100 */
[C---:B------:R-:W-:Y:S01]  /*6060*/  IADD3.X R161, PT, PT, R167.reuse, UR48, RZ, P2, !PT ;  /* 0x00000030a7a17c10 */ /* 0x040fe200097fe4ff */
[C---:B0-----:R-:W-:Y:S01]  /*6070*/  VIADD R152, R122.reuse, UR43 ;  /* 0x0000002b7a987c36 */ /* 0x041fe20008000000 */
[C---:B------:R-:W-:Y:S01]  /*6080*/  IADD3.X R153, PT, PT, R167.reuse, UR49, RZ, P3, !PT ;  /* 0x00000031a7997c10 */ /* 0x040fe20009ffe4ff */
[----:B------:R0:W2:Y:S01]  /*6090*/  @!P0 LDG.E.U8 R214, desc[UR12][R98.64] ;  /* 0x0000000c62d68981 */ /* 0x0000a2000c1e1100 */
[C---:B------:R-:W-:Y:S02]  /*60a0*/  IADD3 RZ, P2, PT, R122.reuse, UR15, RZ ;  /* 0x0000000f7aff7c10 */ /* 0x040fe4000ff5e0ff */
[C---:B-1----:R-:W-:Y:S01]  /*60b0*/  IADD3.X R97, PT, PT, R167.reuse, UR47, RZ, P1, !PT ;  /* 0x0000002fa7617c10 */ /* 0x042fe20008ffe4ff */
[----:B------:R1:W2:Y:S01]  /*60c0*/  @!P0 LDG.E.U8 R222, desc[UR12][R152.64] ;  /* 0x0000000c98de8981 */ /* 0x0002a2000c1e1100 */
[C---:B------:R-:W-:Y:S02]  /*60d0*/  IADD3 RZ, P1, PT, R122.reuse, UR16, RZ ;  /* 0x000000107aff7c10 */ /* 0x040fe4000ff3e0ff */
[C---:B------:R-:W-:Y:S01]  /*60e0*/  IADD3 RZ, P3, PT, R122.reuse, UR14, RZ ;  /* 0x0000000e7aff7c10 */ /* 0x040fe2000ff7e0ff */
[C---:B------:R-:W-:Y:S01]  /*60f0*/  VIADD R96, R122.reuse, UR7 ;  /* 0x000000077a607c36 */ /* 0x040fe20008000000 */
[----:B------:R-:W-:Y:S01]  /*6100*/  PRMT R45, RZ, 0x7610, R45 ;  /* 0x00007610ff2d7816 */ /* 0x000fe2000000002d */
[----:B0-----:R-:W-:Y:S01]  /*6110*/  VIADD R98, R122, UR14 ;  /* 0x0000000e7a627c36 */ /* 0x001fe20008000000 */
[----:B------:R-:W-:-:S02]  /*6120*/  IADD3.X R99, PT, PT, R167, UR46, RZ, P3, !PT ;  /* 0x0000002ea7637c10 */ /* 0x000fc40009ffe4ff */
[C---:B------:R-:W-:Y:S01]  /*6130*/  IADD3.X R155, PT, PT, R167.reuse, UR45, RZ, P2, !PT ;  /* 0x0000002da79b7c10 */ /* 0x040fe200097fe4ff */
[C---:B------:R-:W-:Y:S01]  /*6140*/  VIADD R160, R122.reuse, UR44 ;  /* 0x0000002c7aa07c36 */ /* 0x040fe20008000000 */
[C---:B-1----:R-:W-:Y:S01]  /*6150*/  IADD3.X R153, PT, PT, R167.reuse, UR11, RZ, P1, !PT ;  /* 0x0000000ba7997c10 */ /* 0x042fe20008ffe4ff */
[----:B------:R0:W2:Y:S01]  /*6160*/  @!P0 LDG.E.U8 R242, desc[UR12][R96.64] ;  /* 0x0000000c60f28981 */ /* 0x0000a2000c1e1100 */
[C---:B------:R-:W-:Y:S02]  /*6170*/  IADD3 RZ, P1, PT, R122.reuse, R9, RZ ;  /* 0x000000097aff7210 */ /* 0x040fe40007f3e0ff */
[C---:B------:R-:W-:Y:S01]  /*6180*/  IADD3 RZ, P2, PT, R122.reuse, R6, RZ ;  /* 0x000000067aff7210 */ /* 0x040fe20007f5e0ff */
[----:B------:R1:W2:Y:S01]  /*6190*/  @!P0 LDG.E.U8 R45, desc[UR12][R98.64] ;  /* 0x0000000c622d8981 */ /* 0x0002a2000c1e1100 */
[C---:B------:R-:W-:Y:S02]  /*61a0*/  IADD3 RZ, P3, PT, R122.reuse, UR17, RZ ;  /* 0x000000117aff7c10 */ /* 0x040fe4000ff7e0ff */
[----:B------:R-:W-:Y:S01]  /*61b0*/  PRMT R230, RZ, 0x7610, R230 ;  /* 0x00007610ffe67816 */ /* 0x000fe200000000e6 */
[C---:B------:R-:W-:Y:S01]  /*61c0*/  VIADD R154, R122.reuse, UR15 ;  /* 0x0000000f7a9a7c36 */ /* 0x040fe20008000000 */
[----:B------:R-:W-:Y:S01]  /*61d0*/  PRMT R244, RZ, 0x7610, R244 ;  /* 0x00007610fff47816 */ /* 0x000fe200000000f4 */
[C---:B------:R-:W-:Y:S01]  /*61e0*/  VIADD R152, R122.reuse, UR16 ;  /* 0x000000107a987c36 */ /* 0x040fe20008000000 */
[----:B------:R-:W-:Y:S01]  /*61f0*/  PRMT R198, RZ, 0x7610, R198 ;  /* 0x00007610ffc67816 */ /* 0x000fe200000000c6 */
[C---:B0-----:R-:W-:Y:S01]  /*6200*/  VIADD R96, R122.reuse, UR17 ;  /* 0x000000117a607c36 */ /* 0x041fe20008000000 */
[----:B------:R-:W-:Y:S01]  /*6210*/  PRMT R196, RZ, 0x7610, R196 ;  /* 0x00007610ffc47816 */ /* 0x000fe200000000c4 */
[C---:B------:R-:W-:Y:S01]  /*6220*/  IMAD.X R165, R167.reuse, 0x1, R5, P2 ;  /* 0x00000001a7a57824 */ /* 0x040fe200010e0605 */
[C---:B------:R-:W-:Y:S01]  /*6230*/  IADD3.X R97, PT, PT, R167.reuse, UR10, RZ, P3, !PT ;  /* 0x0000000aa7617c10 */ /* 0x040fe20009ffe4ff */
[----:B-1----:R-:W-:Y:S01]  /*6240*/  IMAD.X R99, R167, 0x1, R7, P1 ;  /* 0x00000001a7637824 */ /* 0x002fe200008e0607 */
[C---:B------:R-:W-:Y:S01]  /*6250*/  IADD3 RZ, P1, PT, R122.reuse, R15, RZ ;  /* 0x0000000f7aff7210 */ /* 0x040fe20007f3e0ff */
[----:B------:R0:W2:Y:S01]  /*6260*/  @!P0 LDG.E.U8 R230, desc[UR12][R160.64] ;  /* 0x0000000ca0e68981 */ /* 0x0000a2000c1e1100 */
[----:B------:R-:W-:-:S02]  /*6270*/  IADD3 RZ, P2, PT, R122, R13, RZ ;  /* 0x0000000d7aff7210 */ /* 0x000fc40007f5e0ff */
[C---:B------:R-:W-:Y:S01]  /*6280*/  IADD3 RZ, P3, PT, R122.reuse, R11, RZ ;  /* 0x0000000b7aff7210 */ /* 0x040fe20007f7e0ff */
[----:B------:R1:W2:Y:S01]  /*6290*/  @!P0 LDG.E.U8 R244, desc[UR12][R154.64] ;  /* 0x0000000c9af48981 */ /* 0x0002a2000c1e1100 */
[----:B------:R-:W-:Y:S01]  /*62a0*/  PRMT R234, RZ, 0x7610, R234 ;  /* 0x00007610ffea7816 */ /* 0x000fe200000000ea */
[C---:B------:R-:W-:Y:S01]  /*62b0*/  IMAD.IADD R164, R122.reuse, 0x1, R6 ;  /* 0x000000017aa47824 */ /* 0x040fe200078e0206 */
[----:B------:R-:W-:Y:S01]  /*62c0*/  PRMT R231, RZ, 0x7610, R231 ;  /* 0x00007610ffe77816 */ /* 0x000fe200000000e7 */
[----:B------:R1:W2:Y:S01]  /*62d0*/  @!P0 LDG.E.U8 R198, desc[UR12][R152.64] ;  /* 0x0000000c98c68981 */ /* 0x0002a2000c1e1100 */
[C---:B------:R-:W-:Y:S01]  /*62e0*/  IMAD.IADD R98, R122.reuse, 0x1, R9 ;  /* 0x000000017a627824 */ /* 0x040fe200078e0209 */
[----:B0-----:R-:W-:Y:S02]  /*62f0*/  PRMT R161, RZ, 0x7610, R161 ;  /* 0x00007610ffa17816 */ /* 0x001fe400000000a1 */
[----:B------:R0:W2:Y:S01]  /*6300*/  @!P0 LDG.E.U8 R196, desc[UR12][R96.64] ;  /* 0x0000000c60c48981 */ /* 0x0000a2000c1e1100 */
[----:B-1----:R-:W-:Y:S01]  /*6310*/  IMAD.X R155, R167, 0x1, R10, P2 ;  /* 0x00000001a79b7824 */ /* 0x002fe200010e060a */
[----:B------:R-:W-:-:S02]  /*6320*/  IADD3 RZ, P2, PT, R122, R19, RZ ;  /* 0x000000137aff7210 */ /* 0x000fc40007f5e0ff */
[----:B------:R1:W2:Y:S01]  /*6330*/  @!P0 LDG.E.U8 R161, desc[UR12][R164.64] ;  /* 0x0000000ca4a18981 */ /* 0x0002a2000c1e1100 */
[C---:B------:R-:W-:Y:S02]  /*6340*/  IMAD.IADD R152, R122.reuse, 0x1, R11 ;  /* 0x000000017a987824 */ /* 0x040fe400078e020b */
[C---:B------:R-:W-:Y:S01]  /*6350*/  IMAD.X R153, R167.reuse, 0x1, R8, P3 ;  /* 0x00000001a7997824 */ /* 0x040fe200018e0608 */
[C---:B------:R-:W-:Y:S01]  /*6360*/  IADD3 RZ, P3, PT, R122.reuse, R17, RZ ;  /* 0x000000117aff7210 */ /* 0x040fe20007f7e0ff */
[----:B0-----:R-:W-:Y:S01]  /*6370*/  IMAD.X R97, R167, 0x1, R12, P1 ;  /* 0x00000001a7617824 */ /* 0x001fe200008e060c */
[C---:B------:R-:W-:Y:S01]  /*6380*/  IADD3 RZ, P1, PT, R122.reuse, R21, RZ ;  /* 0x000000157aff7210 */ /* 0x040fe20007f3e0ff */
[----:B------:R0:W2:Y:S01]  /*6390*/  @!P0 LDG.E.U8 R234, desc[UR12][R98.64] ;  /* 0x0000000c62ea8981 */ /* 0x0000a2000c1e1100 */
[----:B------:R-:W-:Y:S01]  /*63a0*/  PRMT R212, RZ, 0x7610, R212 ;  /* 0x00007610ffd47816 */ /* 0x000fe200000000d4 */
[C---:B------:R-:W-:Y:S01]  /*63b0*/  IMAD.IADD R154, R122.reuse, 0x1, R13 ;  /* 0x000000017a9a7824 */ /* 0x040fe200078e020d */
[----:B------:R-:W-:Y:S01]  /*63c0*/  PRMT R188, RZ, 0x7610, R188 ;  /* 0x00007610ffbc7816 */ /* 0x000fe200000000bc */
[----:B------:R0:W2:Y:S01]  /*63d0*/  @!P0 LDG.E.U8 R231, desc[UR12][R152.64] ;  /* 0x0000000c98e78981 */ /* 0x0000a2000c1e1100 */
[----:B------:R-:W-:Y:S01]  /*63e0*/  PRMT R236, RZ, 0x7610, R236 ;  /* 0x00007610ffec7816 */ /* 0x000fe200000000ec */
[----:B------:R-:W-:-:S02]  /*63f0*/  IMAD.IADD R96, R122, 0x1, R15 ;  /* 0x000000017a607824 */ /* 0x000fc400078e020f */
[C---:B-1----:R-:W-:Y:S01]  /*6400*/  IMAD.X R165, R167.reuse, 0x1, R16, P2 ;  /* 0x00000001a7a57824 */ /* 0x042fe200010e0610 */
[C---:B------:R-:W-:Y:S01]  /*6410*/  IADD3 RZ, P2, PT, R122.reuse, R25, RZ ;  /* 0x000000197aff7210 */ /* 0x040fe20007f5e0ff */
[C---:B0-----:R-:W-:Y:S01]  /*6420*/  IMAD.IADD R98, R122.reuse, 0x1, R17 ;  /* 0x000000017a627824 */ /* 0x041fe200078e0211 */
[----:B------:R0:W2:Y:S01]  /*6430*/  @!P0 LDG.E.U8 R212, desc[UR12][R154.64] ;  /* 0x0000000c9ad48981 */ /* 0x0000a2000c1e1100 */
[C---:B------:R-:W-:Y:S01]  /*6440*/  IMAD.X R99, R167.reuse, 0x1, R14, P3 ;  /* 0x00000001a7637824 */ /* 0x040fe200018e060e */
[C---:B------:R-:W-:Y:S01]  /*6450*/  IADD3 RZ, P3, PT, R122.reuse, R23, RZ ;  /* 0x000000177aff7210 */ /* 0x040fe20007f7e0ff */
[----:B------:R-:W-:Y:S01]  /*6460*/  IMAD.X R153, R167, 0x1, R18, P1 ;  /* 0x00000001a7997824 */ /* 0x000fe200008e0612 */
        /* <DEDUP_REMOVED lines=8> */
[C---:B0-----:R-:W-:Y:S01]  /*64f0*/  IMAD.X R155, R167.reuse, 0x1, R22, P2 ;  /* 0x00000001a79b7824 */ /* 0x041fe200010e0616 */
[C---:B------:R-:W-:Y:S01]  /*6500*/  IADD3 RZ, P2, PT, R122.reuse, R31, RZ ;  /* 0x0000001f7aff7210 */ /* 0x040fe20007f5e0ff */
[C---:B-1----:R-:W-:Y:S01]  /*6510*/  IMAD.IADD R96, R122.reuse, 0x1, R23 ;  /* 0x000000017a607824 */ /* 0x042fe200078e0217 */
        /* <DEDUP_REMOVED lines=57> */
[C---:B0-----:R-:W-:Y:S01]  /*68b0*/  IMAD.IADD R154, R122.reuse, 0x1, R43 ;  /* 0x000000017a9a7824 */ /* 0x041fe200078e022b */
[----:B------:R0:W2:Y:S01]  /*68c0*/  @!P0 LDG.E.U8 R194, desc[UR12][R164.64] ;  /* 0x0000000ca4c28981 */ /* 0x0000a2000c1e1100 */
[C---:B------:R-:W-:Y:S01]  /*68d0*/  IMAD.X R155, R167.reuse, 0x1, R40, P3 ;  /* 0x00000001a79b7824 */ /* 0x040fe200018e0628 */
[C---:B------:R-:W-:Y:S01]  /*68e0*/  IADD3 RZ, P3, PT, R122.reuse, R93, RZ ;  /* 0x0000005d7aff7210 */ /* 0x040fe20007f7e0ff */
[C---:B-1----:R-:W-:Y:S01]  /*68f0*/  IMAD.X R153, R167.reuse, 0x1, R100, P2 ;  /* 0x00000001a7997824 */ /* 0x042fe200010e0664 */
        /* <DEDUP_REMOVED lines=13> */
[----:B------:R-:W-:Y:S01]  /*69d0*/  PRMT R59, RZ, 0x7610, R59 ;  /* 0x00007610ff3b7816 */ /* 0x000fe2000000003b */
        /* <DEDUP_REMOVED lines=9> */
[----:B------:R-:W-:Y:S01]  /*6a70*/  IMAD.IADD R154, R122, 0x1, R113 ;  /* 0x000000017a9a7824 */ /* 0x000fe200078e0271 */
[----:B------:R-:W-:-:S02]  /*6a80*/  PRMT R247, RZ, 0x7610, R247 ;  /* 0x00007610fff77816 */ /* 0x000fc400000000f7 */
[----:B------:R5:W2:Y:S01]  /*6a90*/  @!P0 LDG.E.U8 R239, desc[UR12][R98.64] ;  /* 0x0000000c62ef8981 */ /* 0x000aa2000c1e1100 */
[----:B------:R-:W-:Y:S01]  /*6aa0*/  PRMT R249, RZ, 0x7610, R249 ;  /* 0x00007610fff97816 */ /* 0x000fe200000000f9 */
[C---:B0-----:R-:W-:Y:S02]  /*6ab0*/  IMAD.IADD R152, R122.reuse, 0x1, R107 ;  /* 0x000000017a987824 */ /* 0x041fe400078e026b */
[C---:B------:R-:W-:Y:S01]  /*6ac0*/  IMAD.X R153, R167.reuse, 0x1, R104, P2 ;  /* 0x00000001a7997824 */ /* 0x040fe200010e0668 */
[----:B------:R-:W2:Y:S01]  /*6ad0*/  @!P0 LDG.E.U8 R59, desc[UR12][R164.64] ;  /* 0x0000000ca43b8981 */ /* 0x000ea2000c1e1100 */
[C---:B-1----:R-:W-:Y:S02]  /*6ae0*/  IMAD.IADD R96, R122.reuse, 0x1, R95 ;  /* 0x000000017a607824 */ /* 0x042fe400078e025f */
[----:B------:R-:W-:Y:S01]  /*6af0*/  IMAD.X R97, R167, 0x1, R92, P3 ;  /* 0x00000001a7617824 */ /* 0x000fe200018e065c */
[----:B------:R0:W3:Y:S01]  /*6b00*/  @!P0 LDG.E.U8 R225, desc[UR12][R154.64] ;  /* 0x0000000c9ae18981 */ /* 0x0000e2000c1e1100 */
[----:B-----5:R-:W-:-:S02]  /*6b10*/  IMAD.IADD R98, R122, 0x1, R115 ;  /* 0x000000017a627824 */ /* 0x020fc400078e0273 */
[----:B------:R-:W-:Y:S01]  /*6b20*/  IMAD.X R99, R167, 0x1, R112, P1 ;  /* 0x00000001a7637824 */ /* 0x000fe200008e0670 */
[----:B------:R1:W5:Y:S04]  /*6b30*/  @!P0 LDG.E.U8 R157, desc[UR12][R96.64] ;  /* 0x0000000c609d8981 */ /* 0x000368000c1e1100 */
[----:B------:R-:W4:Y:S04]  /*6b40*/  @!P0 LDG.E.U8 R247, desc[UR12][R152.64] ;  /* 0x0000000c98f78981 */ /* 0x000f28000c1e1100 */
[----:B------:R1:W4:Y:S01]  /*6b50*/  @!P0 LDG.E.U8 R249, desc[UR12][R98.64] ;  /* 0x0000000c62f98981 */ /* 0x000322000c1e1100 */
[----:B------:R-:W-:-:S02]  /*6b60*/  LOP3.LUT R126, R124, 0x3, RZ, 0xc0, !PT ;  /* 0x000000037c7e7812 */ /* 0x000fc400078ec0ff */
[----:B------:R-:W-:-:S03]  /*6b70*/  SHF.R.U32.HI R124, RZ, 0x2, R124 ;  /* 0x00000002ff7c7819 */ /* 0x000fc6000001167c */
[----:B0-----:R-:W-:Y:S01]  /*6b80*/  IMAD R155, R126, 0x88, RZ ;  /* 0x000000887e9b7824 */ /* 0x001fe200078e02ff */
[----:B------:R-:W-:Y:S01]  /*6b90*/  SGXT.U32 R124, R124, 0x3 ;  /* 0x000000037c7c781a */ /* 0x000fe20000000000 */
[----:B------:R-:W0:Y:S03]  /*6ba0*/  S2R R250, SR_TID.X ;  /* 0x0000000000fa7919 */ /* 0x000e260000002100 */
[----:B------:R-:W-:-:S04]  /*6bb0*/  LOP3.LUT R124, R155, R124, RZ, 0xfc, !PT ;  /* 0x0000007c9b7c7212 */ /* 0x000fc800078efcff */
[C---:B------:R-:W-:Y:S01]  /*6bc0*/  LOP3.LUT R126, R124.reuse, 0x8, RZ, 0x3c, !PT ;  /* 0x000000087c7e7812 */ /* 0x040fe200078e3cff */
[----:B-1----:R-:W-:Y:S01]  /*6bd0*/  LDS.U8 R96, [R124+UR6] ;  /* 0x000000067c607984 */ /* 0x002fe20008000000 */
[C---:B------:R-:W-:Y:S02]  /*6be0*/  LOP3.LUT R140, R124.reuse, 0x10, RZ, 0x3c, !PT ;  /* 0x000000107c8c7812 */ /* 0x040fe400078e3cff */
[----:B------:R-:W-:Y:S01]  /*6bf0*/  LOP3.LUT R251, R124, 0x18, RZ, 0x3c, !PT ;  /* 0x000000187cfb7812 */ /* 0x000fe200078e3cff */
[----:B------:R-:W1:Y:S04]  /*6c00*/  LDS.U8 R97, [R124+UR6+0x20] ;  /* 0x000020067c617984 */ /* 0x000e680008000000 */
[----:B------:R-:W-:Y:S04]  /*6c10*/  LDS.U8 R172, [R124+UR6+0x40] ;  /* 0x000040067cac7984 */ /* 0x000fe80008000000 */
[----:B------:R-:W-:Y:S04]  /*6c20*/  LDS.U8 R205, [R124+UR6+0x60] ;  /* 0x000060067ccd7984 */ /* 0x000fe80008000000 */
[----:B------:R-:W-:Y:S04]  /*6c30*/  LDS.U8 R98, [R124+UR6+0x200] ;  /* 0x000200067c627984 */ /* 0x000fe80008000000 */
[----:B------:R-:W0:Y:S04]  /*6c40*/  LDS.U8 R99, [R124+UR6+0x220] ;  /* 0x000220067c637984 */ /* 0x000e280008000000 */
[----:B------:R-:W-:Y:S04]  /*6c50*/  LDS.U8 R174, [R124+UR6+0x240] ;  /* 0x000240067cae7984 */ /* 0x000fe80008000000 */
        /* <DEDUP_REMOVED lines=9> */
[----:B------:R-:W-:Y:S04]  /*6cf0*/  LDS.U8 R152, [R126+UR6] ;  /* 0x000000067e987984 */ /* 0x000fe80008000000 */
[----:B------:R-:W0:Y:S04]  /*6d00*/  LDS.U8 R153, [R126+UR6+0x20] ;  /* 0x000020067e997984 */ /* 0x000e280008000000 */
        /* <DEDUP_REMOVED lines=45> */
[----:B------:R-:W-:Y:S01]  /*6fe0*/  LDS.U8 R124, [R251+UR6+0x660] ;  /* 0x00066006fb7c7984 */ /* 0x000fe20008000000 */
[----:B------:R-:W-:Y:S08]  /*6ff0*/  BAR.SYNC.DEFER_BLOCKING 0x0 ;  /* 0x0000000000007b1d */ /* 0x000ff00000010000 */
[----:B------:R-:W1:Y:S01]  /*7000*/  S2UR UR77, SR_CgaCtaId ;  /* 0x00000000004d79c3 */ /* 0x000e620000008800 */
[----:B0-----:R-:W-:Y:S01]  /*7010*/  IMAD.SHL.U32 R252, R250, 0x40, RZ ;  /* 0x00000040fafc7824 */ /* 0x001fe200078e00ff */
[----:B------:R-:W-:-:S04]  /*7020*/  UMOV UR76, 0x400 ;  /* 0x00000400004c7882 */ /* 0x000fc80000000000 */
[----:B------:R-:W-:Y:S01]  /*7030*/  LOP3.LUT R252, R252, 0x1c0, RZ, 0xc0, !PT ;  /* 0x000001c0fcfc7812 */ /* 0x000fe200078ec0ff */
[----:B--2---:R-:W-:Y:S04]  /*7040*/  STS.U8 [R49+UR6], R156 ;  /* 0x0000009c31007988 */ /* 0x004fe80008000006 */
[----:B---3--:R-:W-:Y:S04]  /*7050*/  STS.U8 [R49+UR6+0x200], R240 ;  /* 0x000200f031007988 */ /* 0x008fe80008000006 */
[----:B------:R-:W-:Y:S04]  /*7060*/  STS.U8 [R49+UR6+0x400], R206 ;  /* 0x000400ce31007988 */ /* 0x000fe80008000006 */
        /* <DEDUP_REMOVED lines=11> */
[----:B------:R0:W-:Y:S04]  /*7120*/  STS.U8 [R49+UR6+0x1c00], R194 ;  /* 0x001c00c231007988 */ /* 0x0001e80008000006 */
[----:B------:R-:W-:Y:S01]  /*7130*/  STS.U8 [R49+UR6+0x1e00], R246 ;  /* 0x001e00f631007988 */ /* 0x000fe20008000006 */
[----:B-1----:R-:W-:-:S03]  /*7140*/  ULEA UR76, UR77, UR76, 0x18 ;  /* 0x0000004c4d4c7291 */ /* 0x002fc6000f8ec0ff */
[----:B------:R1:W-:Y:S01]  /*7150*/  STS.U8 [R245+UR6+0x280], R47 ;  /* 0x0002802ff5007988 */ /* 0x0003e20008000006 */
[----:B0-----:R-:W-:-:S03]  /*7160*/  LOP3.LUT R194, R49, 0x30, RZ, 0x3c, !PT ;  /* 0x0000003031c27812 */ /* 0x001fc600078e3cff */
[----:B------:R-:W-:Y:S01]  /*7170*/  STS.U8 [R245+UR6+0x80], R51 ;  /* 0x00008033f5007988 */ /* 0x000fe20008000006 */
[----:B-1----:R-:W-:-:S03]  /*7180*/  LOP3.LUT R47, R49, 0x20, RZ, 0x3c, !PT ;  /* 0x00000020312f7812 */ /* 0x002fc600078e3cff */
        /* <DEDUP_REMOVED lines=13> */
[----:B------:R-:W-:Y:S01]  /*7260*/  STS.U8 [R245+UR6+0x1e80], R228 ;  /* 0x001e80e4f5007988 */ /* 0x000fe20008000006 */
[----:B------:R-:W-:-:S03]  /*7270*/  VIADD R156, R252, UR76 ;  /* 0x0000004cfc9c7c36 */ /* 0x000fc60008000000 */
        /* <DEDUP_REMOVED lines=16> */
[----:B------:R-:W-:-:S03]  /*7380*/  LOP3.LUT R252, R250, 0x60, RZ, 0xc0, !PT ;  /* 0x00000060fafc7812 */ /* 0x000fc600078ec0ff */
[----:B------:R-:W-:Y:S04]  /*7390*/  STS.U8 [R194+UR6+0x180], R190 ;  /* 0x000180bec2007988 */ /* 0x000fe80008000006 */
[----:B------:R-:W-:Y:S04]  /*73a0*/  STS.U8 [R194+UR6+0x380], R192 ;  /* 0x000380c0c2007988 */ /* 0x000fe80008000006 */
[----:B----4-:R-:W-:Y:S04]  /*73b0*/  STS.U8 [R194+UR6+0x580], R55 ;  /* 0x00058037c2007988 */ /* 0x010fe80008000006 */
        /* <DEDUP_REMOVED lines=10> */
[----:B-----5:R-:W-:Y:S04]  /*7460*/  STS.U8 [R194+UR6+0x1b80], R157 ;  /* 0x001b809dc2007988 */ /* 0x020fe80008000006 */
[----:B------:R-:W-:Y:S04]  /*7470*/  STS.U8 [R194+UR6+0x1d80], R247 ;  /* 0x001d80f7c2007988 */ /* 0x000fe80008000006 */
[----:B------:R-:W-:Y:S01]  /*7480*/  STS.U8 [R194+UR6+0x1f80], R249 ;  /* 0x001f80f9c2007988 */ /* 0x000fe20008000006 */
[----:B------:R-:W-:-:S02]  /*7490*/  IMAD R251, R252, 0x10, R156 ;  /* 0x00000010fcfb7824 */ /* 0x000fc400078e029c */
[C---:B------:R-:W-:Y:S02]  /*74a0*/  IMAD.SHL.U32 R252, R250.reuse, 0x8, RZ ;  /* 0x00000008fafc7824 */ /* 0x040fe400078e00ff */
[----:B------:R-:W-:-:S05]  /*74b0*/  IMAD.SHL.U32 R250, R250, 0x2, RZ ;  /* 0x00000002fafa7824 */ /* 0x000fca00078e00ff */
[----:B------:R-:W-:-:S05]  /*74c0*/  LOP3.LUT R156, R252, 0x30, R250, 0x48, !PT ;  /* 0x00000030fc9c7812 */ /* 0x000fca00078e48fa */
[----:B------:R-:W-:Y:S01]  /*74d0*/  IMAD.IADD R156, R156, 0x1, R251 ;  /* 0x000000019c9c7824 */ /* 0x000fe200078e02fb */
[----:B------:R-:W-:Y:S06]  /*74e0*/  BAR.SYNC.DEFER_BLOCKING 0x0 ;  /* 0x0000000000007b1d */ /* 0x000fec0000010000 */
[----:B------:R-:W0:Y:S04]  /*74f0*/  LDSM.16.M88.4 R56, [R156] ;  /* 0x000000009c38783b */ /* 0x000e280000000200 */
[----:B------:R-:W1:Y:S04]  /*7500*/  LDSM.16.M88.4 R52, [R156+0x800] ;  /* 0x000800009c34783b */ /* 0x000e680000000200 */
[----:B------:R-:W2:Y:S04]  /*7510*/  LDSM.16.M88.4 R48, [R156+0x1000] ;  /* 0x001000009c30783b */ /* 0x000ea80000000200 */
[----:B------:R-:W3:Y:S01]  /*7520*/  LDSM.16.M88.4 R44, [R156+0x1800] ;  /* 0x001800009c2c783b */ /* 0x000ee20000000200 */
[----:B------:R-:W-:-:S02]  /*7530*/  IMAD R96, R97, 0x100, R96 ;  /* 0x0000010061607824 */ /* 0x000fc400078e0260 */
[----:B------:R-:W-:Y:S02]  /*7540*/  IMAD R98, R99, 0x100, R98 ;  /* 0x0000010063627824 */ /* 0x000fe400078e0262 */
[----:B------:R-:W-:Y:S02]  /*7550*/  IMAD R97, R153, 0x100, R152 ;  /* 0x0000010099617824 */ /* 0x000fe400078e0298 */
[----:B------:R-:W-:Y:S01]  /*7560*/  IMAD R99, R155, 0x100, R154 ;  /* 0x000001009b637824 */ /* 0x000fe200078e029a */
[----:B------:R-:W-:Y:S02]  /*7570*/  F2FP.F16.E4M3.UNPACK_B R96, R96 ;  /* 0x00000060ff60723e */ /* 0x000fe400020006ff */
[----:B------:R-:W-:Y:S02]  /*7580*/  F2FP.F16.E4M3.UNPACK_B R98, R98 ;  /* 0x00000062ff62723e */ /* 0x000fe400020006ff */
[----:B------:R-:W-:Y:S02]  /*7590*/  F2FP.F16.E4M3.UNPACK_B R97, R97 ;  /* 0x00000061ff61723e */ /* 0x000fe400020006ff */
[----:B------:R-:W-:Y:S01]  /*75a0*/  F2FP.F16.E4M3.UNPACK_B R99, R99 ;  /* 0x00000063ff63723e */ /* 0x000fe200020006ff */
[----:B------:R-:W-:-:S02]  /*75b0*/  IMAD R180, R213, 0x100, R180 ;  /* 0x00000100d5b47824 */ /* 0x000fc400078e02b4 */
[----:B------:R-:W-:Y:S02]  /*75c0*/  IMAD R182, R215, 0x100, R182 ;  /* 0x00000100d7b67824 */ /* 0x000fe400078e02b6 */
[----:B------:R-:W-:Y:S02]  /*75d0*/  IMAD R184, R217, 0x100, R184 ;  /* 0x00000100d9b87824 */ /* 0x000fe400078e02b8 */
[----:B------:R-:W-:Y:S01]  /*75e0*/  IMAD R186, R219, 0x100, R186 ;  /* 0x00000100dbba7824 */ /* 0x000fe200078e02ba */
[----:B0-----:R-:W-:Y:S02]  /*75f0*/  F2FP.F16.E4M3.UNPACK_B R160, R56 ;  /* 0x00000038ffa0723e */ /* 0x001fe400020006ff */
[----:B------:R-:W-:Y:S02]  /*7600*/  F2FP.F16.E4M3.UNPACK_B R161, R57 ;  /* 0x00000039ffa1723e */ /* 0x000fe400020006ff */
[----:B-1----:R-:W-:Y:S02]  /*7610*/  F2FP.F16.E4M3.UNPACK_B R152, R52 ;  /* 0x00000034ff98723e */ /* 0x002fe400020006ff */
[----:B------:R-:W-:-:S02]  /*7620*/  F2FP.F16.E4M3.UNPACK_B R153, R53 ;  /* 0x00000035ff99723e */ /* 0x000fc400020006ff */
[----:B--2---:R-:W-:Y:S02]  /*7630*/  F2FP.F16.E4M3.UNPACK_B R154, R48 ;  /* 0x00000030ff9a723e */ /* 0x004fe400020006ff */
[----:B------:R-:W-:Y:S02]  /*7640*/  F2FP.F16.E4M3.UNPACK_B R155, R49 ;  /* 0x00000031ff9b723e */ /* 0x000fe400020006ff */
[----:B---3--:R-:W-:Y:S02]  /*7650*/  F2FP.F16.E4M3.UNPACK_B R156, R44 ;  /* 0x0000002cff9c723e */ /* 0x008fe400020006ff */
[----:B------:R-:W-:Y:S01]  /*7660*/  F2FP.F16.E4M3.UNPACK_B R157, R45 ;  /* 0x0000002dff9d723e */ /* 0x000fe200020006ff */
[C---:B------:R-:W-:Y:S08]  /*7670*/  HMMA.16816.F32 R88, R96.reuse, R160, R88 ;  /* 0x000000a06058723c */ /* 0x040ff00000001858 */
[C---:B------:R-:W-:Y:S08]  /*7680*/  HMMA.16816.F32 R84, R96.reuse, R152, R84 ;  /* 0x000000986054723c */ /* 0x040ff00000001854 */
[C---:B------:R-:W-:Y:S08]  /*7690*/  HMMA.16816.F32 R80, R96.reuse, R154, R80 ;  /* 0x0000009a6050723c */ /* 0x040ff00000001850 */
[----:B------:R-:W-:Y:S01]  /*76a0*/  HMMA.16816.F32 R76, R96, R156, R76 ;  /* 0x0000009c604c723c */ /* 0x000fe2000000184c */
[----:B------:R-:W-:-:S02]  /*76b0*/  F2FP.F16.E4M3.UNPACK_B R96, R180 ;  /* 0x000000b4ff60723e */ /* 0x000fc400020006ff */
[----:B------:R-:W-:Y:S02]  /*76c0*/  F2FP.F16.E4M3.UNPACK_B R98, R182 ;  /* 0x000000b6ff62723e */ /* 0x000fe400020006ff */
[----:B------:R-:W-:Y:S02]  /*76d0*/  F2FP.F16.E4M3.UNPACK_B R97, R184 ;  /* 0x000000b8ff61723e */ /* 0x000fe400020006ff */
[----:B------:R-:W-:Y:S01]  /*76e0*/  F2FP.F16.E4M3.UNPACK_B R99, R186 ;  /* 0x000000baff63723e */ /* 0x000fe200020006ff */
[----:B------:R-:W-:Y:S02]  /*76f0*/  IMAD R172, R205, 0x100, R172 ;  /* 0x00000100cdac7824 */ /* 0x000fe400078e02ac */
[----:B------:R-:W-:Y:S02]  /*7700*/  IMAD R174, R207, 0x100, R174 ;  /* 0x00000100cfae7824 */ /* 0x000fe400078e02ae */
[----:B------:R-:W-:Y:S02]  /*7710*/  IMAD R176, R209, 0x100, R176 ;  /* 0x00000100d1b07824 */ /* 0x000fe400078e02b0 */
[----:B------:R-:W-:Y:S01]  /*7720*/  HMMA.16816.F32 R72, R96, R160, R72 ;  /* 0x000000a06048723c */ /* 0x000fe20000001848 */
[----:B------:R-:W-:Y:S01]  /*7730*/  IMAD R178, R211, 0x100, R178 ;  /* 0x00000100d3b27824 */ /* 0x000fe200078e02b2 */
[----:B------:R-:W-:-:S06]  /*7740*/  F2FP.F16.E4M3.UNPACK_B R56, R56.H1 ;  /* 0x00000038ff38723e */ /* 0x000fcc00030006ff */
[----:B------:R-:W-:Y:S01]  /*7750*/  HMMA.16816.F32 R68, R96, R152, R68 ;  /* 0x000000986044723c */ /* 0x000fe20000001844 */
[----:B------:R-:W-:Y:S02]  /*7760*/  F2FP.F16.E4M3.UNPACK_B R57, R57.H1 ;  /* 0x00000039ff39723e */ /* 0x000fe400030006ff */
[----:B------:R-:W-:-:S05]  /*7770*/  F2FP.F16.E4M3.UNPACK_B R52, R52.H1 ;  /* 0x00000034ff34723e */ /* 0x000fca00030006ff */
[----:B------:R-:W-:Y:S01]  /*7780*/  HMMA.16816.F32 R64, R96, R154, R64 ;  /* 0x0000009a6040723c */ /* 0x000fe20000001840 */
[----:B------:R-:W-:Y:S02]  /*7790*/  F2FP.F16.E4M3.UNPACK_B R53, R53.H1 ;  /* 0x00000035ff35723e */ /* 0x000fe400030006ff */
[----:B------:R-:W-:-:S05]  /*77a0*/  F2FP.F16.E4M3.UNPACK_B R48, R48.H1 ;  /* 0x00000030ff30723e */ /* 0x000fca00030006ff */
[----:B------:R-:W-:Y:S01]  /*77b0*/  HMMA.16816.F32 R60, R96, R156, R60 ;  /* 0x0000009c603c723c */ /* 0x000fe2000000183c */
[----:B------:R-:W-:Y:S02]  /*77c0*/  F2FP.F16.E4M3.UNPACK_B R96, R172 ;  /* 0x000000acff60723e */ /* 0x000fe400020006ff */
[----:B------:R-:W-:Y:S02]  /*77d0*/  F2FP.F16.E4M3.UNPACK_B R98, R174 ;  /* 0x000000aeff62723e */ /* 0x000fe400020006ff */
[----:B------:R-:W-:Y:S02]  /*77e0*/  F2FP.F16.E4M3.UNPACK_B R97, R176 ;  /* 0x000000b0ff61723e */ /* 0x000fe400020006ff */
[----:B------:R-:W-:Y:S02]  /*77f0*/  F2FP.F16.E4M3.UNPACK_B R99, R178 ;  /* 0x000000b2ff63723e */ /* 0x000fe400020006ff */
[----:B------:R-:W-:Y:S02]  /*7800*/  F2FP.F16.E4M3.UNPACK_B R49, R49.H1 ;  /* 0x00000031ff31723e */ /* 0x000fe400030006ff */
[----:B------:R-:W-:-:S02]  /*7810*/  F2FP.F16.E4M3.UNPACK_B R44, R44.H1 ;  /* 0x0000002cff2c723e */ /* 0x000fc400030006ff */
[----:B------:R-:W-:Y:S01]  /*7820*/  F2FP.F16.E4M3.UNPACK_B R45, R45.H1 ;  /* 0x0000002dff2d723e */ /* 0x000fe200030006ff */
[----:B------:R-:W-:Y:S02]  /*7830*/  IMAD R164, R197, 0x100, R164 ;  /* 0x00000100c5a47824 */ /* 0x000fe400078e02a4 */
[----:B------:R-:W-:Y:S02]  /*7840*/  IMAD R166, R199, 0x100, R166 ;  /* 0x00000100c7a67824 */ /* 0x000fe400078e02a6 */
[----:B------:R-:W-:Y:S02]  /*7850*/  IMAD R168, R201, 0x100, R168 ;  /* 0x00000100c9a87824 */ /* 0x000fe400078e02a8 */
[----:B------:R-:W-:Y:S01]  /*7860*/  IMAD R170, R203, 0x100, R170 ;  /* 0x00000100cbaa7824 */ /* 0x000fe200078e02aa */
        /* <DEDUP_REMOVED lines=13> */
[----:B------:R-:W-:-:S06]  /*7940*/  F2FP.F16.E4M3.UNPACK_B R56, R58 ;  /* 0x0000003aff38723e */ /* 0x000fcc00020006ff */
[----:B------:R-:W-:Y:S01]  /*7950*/  HMMA.16816.F32 R68, R96, R52, R68 ;  /* 0x000000346044723c */ /* 0x000fe20000001844 */
[----:B------:R-:W-:Y:S02]  /*7960*/  F2FP.F16.E4M3.UNPACK_B R57, R59 ;  /* 0x0000003bff39723e */ /* 0x000fe400020006ff */
[----:B------:R-:W-:-:S05]  /*7970*/  F2FP.F16.E4M3.UNPACK_B R52, R46 ;  /* 0x0000002eff34723e */ /* 0x000fca00020006ff */
[----:B------:R-:W-:Y:S01]  /*7980*/  HMMA.16816.F32 R64, R96, R48, R64 ;  /* 0x000000306040723c */ /* 0x000fe20000001840 */
[----:B------:R-:W-:Y:S02]  /*7990*/  F2FP.F16.E4M3.UNPACK_B R48, R50 ;  /* 0x00000032ff30723e */ /* 0x000fe400020006ff */
[----:B------:R-:W-:-:S05]  /*79a0*/  F2FP.F16.E4M3.UNPACK_B R49, R51 ;  /* 0x00000033ff31723e */ /* 0x000fca00020006ff */
[----:B------:R-:W-:Y:S01]  /*79b0*/  HMMA.16816.F32 R60, R96, R44, R60 ;  /* 0x0000002c603c723c */ /* 0x000fe2000000183c */
[----:B------:R-:W-:Y:S02]  /*79c0*/  F2FP.F16.E4M3.UNPACK_B R96, R162 ;  /* 0x000000a2ff60723e */ /* 0x000fe400020006ff */
[----:B------:R-:W-:Y:S02]  /*79d0*/  F2FP.F16.E4M3.UNPACK_B R98, R158 ;  /* 0x0000009eff62723e */ /* 0x000fe400020006ff */
[----:B------:R-:W-:Y:S02]  /*79e0*/  F2FP.F16.E4M3.UNPACK_B R97, R150 ;  /* 0x00000096ff61723e */ /* 0x000fe400020006ff */
[----:B------:R-:W-:Y:S02]  /*79f0*/  F2FP.F16.E4M3.UNPACK_B R99, R148 ;  /* 0x00000094ff63723e */ /* 0x000fe400020006ff */
[----:B------:R-:W-:Y:S02]  /*7a00*/  F2FP.F16.E4M3.UNPACK_B R44, R54 ;  /* 0x00000036ff2c723e */ /* 0x000fe400020006ff */
[----:B------:R-:W-:-:S02]  /*7a10*/  F2FP.F16.E4M3.UNPACK_B R45, R55 ;  /* 0x00000037ff2d723e */ /* 0x000fc400020006ff */
[----:B------:R-:W-:Y:S01]  /*7a20*/  F2FP.F16.E4M3.UNPACK_B R53, R47 ;  /* 0x0000002fff35723e */ /* 0x000fe200020006ff */
        /* <DEDUP_REMOVED lines=11> */
[----:B------:R-:W-:-:S07]  /*7ae0*/  F2FP.F16.E4M3.UNPACK_B R99, R140 ;  /* 0x0000008cff63723e */ /* 0x000fce00020006ff */
[----:B------:R-:W-:Y:S01]  /*7af0*/  HMMA.16816.F32 R72, R96, R56, R72 ;  /* 0x000000386048723c */ /* 0x000fe20000001848 */
[----:B------:R-:W-:-:S07]  /*7b00*/  USHF.R.S32.HI UR6, URZ, 0x1f, UR4 ;  /* 0x0000001fff067899 */ /* 0x000fce0008011404 */
[----:B------:R-:W-:Y:S01]  /*7b10*/  HMMA.16816.F32 R68, R96, R44, R68 ;  /* 0x0000002c6044723c */ /* 0x000fe20000001844 */
[----:B------:R-:W-:-:S07]  /*7b20*/  UIADD3 UR44, UP5, UPT, UR4, UR44, URZ ;  /* 0x0000002c042c7290 */ /* 0x000fce000ffbe0ff */
[C---:B------:R-:W-:Y:S08]  /*7b30*/  HMMA.16816.F32 R64, R96.reuse, R48, R64 ;  /* 0x000000306040723c */ /* 0x040ff00000001840 */
[----:B------:R-:W-:Y:S01]  /*7b40*/  HMMA.16816.F32 R60, R96, R52, R60 ;  /* 0x00000034603c723c */ /* 0x000fe2000000183c */
[----:B------:R-:W-:Y:S01]  /*7b50*/  F2FP.F16.E4M3.UNPACK_B R52, R46.H1 ;  /* 0x0000002eff34723e */ /* 0x000fe200030006ff */
[----:B------:R-:W-:Y:S01]  /*7b60*/  IMAD R56, R138, 0x100, R179 ;  /* 0x000001008a387824 */ /* 0x000fe200078e02b3 */
[----:B------:R-:W-:Y:S01]  /*7b70*/  F2FP.F16.E4M3.UNPACK_B R53, R47.H1 ;  /* 0x0000002fff35723e */ /* 0x000fe200030006ff */
[----:B------:R-:W-:-:S02]  /*7b80*/  IMAD R136, R136, 0x100, R177 ;  /* 0x0000010088887824 */ /* 0x000fc400078e02b1 */
[----:B------:R-:W-:Y:S02]  /*7b90*/  IMAD R57, R134, 0x100, R175 ;  /* 0x0000010086397824 */ /* 0x000fe400078e02af */
[----:B------:R-:W-:Y:S02]  /*7ba0*/  IMAD R132, R132, 0x100, R173 ;  /* 0x0000010084847824 */ /* 0x000fe400078e02ad */
[----:B------:R-:W-:Y:S02]  /*7bb0*/  IMAD R44, R130, 0x100, R171 ;  /* 0x00000100822c7824 */ /* 0x000fe400078e02ab */
[----:B------:R-:W-:Y:S02]  /*7bc0*/  IMAD R46, R128, 0x100, R169 ;  /* 0x00000100802e7824 */ /* 0x000fe400078e02a9 */
[----:B------:R-:W-:Y:S02]  /*7bd0*/  IMAD R45, R126, 0x100, R167 ;  /* 0x000001007e2d7824 */ /* 0x000fe400078e02a7 */
[----:B------:R-:W-:Y:S01]  /*7be0*/  IMAD R47, R124, 0x100, R165 ;  /* 0x000001007c2f7824 */ /* 0x000fe200078e02a5 */
[----:B------:R-:W-:Y:S01]  /*7bf0*/  UIADD3.X UR48, UPT, UPT, UR6, UR48, URZ, UP5, !UPT ;  /* 0x0000003006307290 */ /* 0x000fe2000affe4ff */
[----:B------:R-:W-:Y:S01]  /*7c00*/  F2FP.F16.E4M3.UNPACK_B R48, R58.H1 ;  /* 0x0000003aff30723e */ /* 0x000fe200030006ff */
[----:B------:R-:W-:Y:S01]  /*7c10*/  UIADD3 UR37, UP5, UPT, UR4, UR37, URZ ;  /* 0x0000002504257290 */ /* 0x000fe2000ffbe0ff */
[----:B------:R-:W-:-:S02]  /*7c20*/  F2FP.F16.E4M3.UNPACK_B R49, R59.H1 ;  /* 0x0000003bff31723e */ /* 0x000fc400030006ff */
[----:B------:R-:W-:Y:S02]  /*7c30*/  F2FP.F16.E4M3.UNPACK_B R56, R56 ;  /* 0x00000038ff38723e */ /* 0x000fe400020006ff */
[----:B------:R-:W-:Y:S02]  /*7c40*/  F2FP.F16.E4M3.UNPACK_B R58, R136 ;  /* 0x00000088ff3a723e */ /* 0x000fe400020006ff */
[----:B------:R-:W-:Y:S02]  /*7c50*/  F2FP.F16.E4M3.UNPACK_B R57, R57 ;  /* 0x00000039ff39723e */ /* 0x000fe400020006ff */
[----:B------:R-:W-:Y:S02]  /*7c60*/  F2FP.F16.E4M3.UNPACK_B R59, R132 ;  /* 0x00000084ff3b723e */ /* 0x000fe400020006ff */
[----:B------:R-:W-:Y:S02]  /*7c70*/  F2FP.F16.E4M3.UNPACK_B R54, R54.H1 ;  /* 0x00000036ff36723e */ /* 0x000fe400030006ff */
[----:B------:R-:W-:-:S02]  /*7c80*/  F2FP.F16.E4M3.UNPACK_B R55, R55.H1 ;  /* 0x00000037ff37723e */ /* 0x000fc400030006ff */
[----:B------:R-:W-:Y:S02]  /*7c90*/  F2FP.F16.E4M3.UNPACK_B R50, R50.H1 ;  /* 0x00000032ff32723e */ /* 0x000fe400030006ff */
[----:B------:R-:W-:Y:S02]  /*7ca0*/  F2FP.F16.E4M3.UNPACK_B R51, R51.H1 ;  /* 0x00000033ff33723e */ /* 0x000fe400030006ff */
[----:B------:R-:W-:Y:S02]  /*7cb0*/  F2FP.F16.E4M3.UNPACK_B R44, R44 ;  /* 0x0000002cff2c723e */ /* 0x000fe400020006ff */
[----:B------:R-:W-:Y:S02]  /*7cc0*/  F2FP.F16.E4M3.UNPACK_B R46, R46 ;  /* 0x0000002eff2e723e */ /* 0x000fe400020006ff */
[----:B------:R-:W-:Y:S02]  /*7cd0*/  F2FP.F16.E4M3.UNPACK_B R45, R45 ;  /* 0x0000002dff2d723e */ /* 0x000fe400020006ff */
[----:B------:R-:W-:-:S02]  /*7ce0*/  F2FP.F16.E4M3.UNPACK_B R47, R47 ;  /* 0x0000002fff2f723e */ /* 0x000fc400020006ff */
[----:B------:R-:W-:Y:S02]  /*7cf0*/  IADD3 R115, P4, PT, R115, UR4, RZ ;  /* 0x0000000473737c10 */ /* 0x000fe4000ff9e0ff */
[----:B------:R-:W-:Y:S02]  /*7d00*/  IADD3 R113, P3, PT, R113, UR4, RZ ;  /* 0x0000000471717c10 */ /* 0x000fe4000ff7e0ff */
[----:B------:R-:W-:Y:S02]  /*7d10*/  IADD3 R111, P2, PT, R111, UR4, RZ ;  /* 0x000000046f6f7c10 */ /* 0x000fe4000ff5e0ff */
[----:B------:R-:W-:Y:S01]  /*7d20*/  IADD3 R109, P1, PT, R109, UR4, RZ ;  /* 0x000000046d6d7c10 */ /* 0x000fe2000ff3e0ff */
[----:B------:R-:W-:Y:S02]  /*7d30*/  UIADD3.X UR55, UPT, UPT, UR6, UR55, URZ, UP5, !UPT ;  /* 0x0000003706377290 */ /* 0x000fe4000affe4ff */
[----:B------:R-:W-:Y:S01]  /*7d40*/  IADD3.X R112, PT, PT, R112, UR6, RZ, P4, !PT ;  /* 0x0000000670707c10 */ /* 0x000fe2000a7fe4ff */
[----:B------:R-:W-:Y:S01]  /*7d50*/  UIADD3 UR17, UP0, UPT, UR4, UR17, URZ ;  /* 0x0000001104117290 */ /* 0x000fe2000ff1e0ff */
[----:B------:R-:W-:Y:S01]  /*7d60*/  IADD3.X R110, PT, PT, R110, UR6, RZ, P3, !PT ;  /* 0x000000066e6e7c10 */ /* 0x000fe20009ffe4ff */
[----:B------:R-:W-:Y:S01]  /*7d70*/  UIADD3 UR16, UP1, UPT, UR4, UR16, URZ ;  /* 0x0000001004107290 */ /* 0x000fe2000ff3e0ff */
[----:B------:R-:W-:Y:S01]  /*7d80*/  IADD3.X R108, PT, PT, R108, UR6, RZ, P2, !PT ;  /* 0x000000066c6c7c10 */ /* 0x000fe200097fe4ff */
[----:B------:R-:W-:Y:S01]  /*7d90*/  UIADD3 UR15, UP2, UPT, UR4, UR15, URZ ;  /* 0x0000000f040f7290 */ /* 0x000fe2000ff5e0ff */
[----:B------:R-:W-:Y:S01]  /*7da0*/  IADD3.X R106, PT, PT, R106, UR6, RZ, P1, !PT ;  /* 0x000000066a6a7c10 */ /* 0x000fe20008ffe4ff */
[----:B------:R-:W-:-:S02]  /*7db0*/  UIADD3 UR14, UP3, UPT, UR4, UR14, URZ ;  /* 0x0000000e040e7290 */ /* 0x000fc4000ff7e0ff */
[----:B------:R-:W-:Y:S02]  /*7dc0*/  UIADD3 UR7, UP4, UPT, UR4, UR7, URZ ;  /* 0x0000000704077290 */ /* 0x000fe4000ff9e0ff */
[----:B------:R-:W-:Y:S02]  /*7dd0*/  UIADD3 UR30, UP5, UPT, UR4, UR30, URZ ;  /* 0x0000001e041e7290 */ /* 0x000fe4000ffbe0ff */
[----:B------:R-:W-:Y:S01]  /*7de0*/  IADD3 R107, P0, PT, R107, UR4, RZ ;  /* 0x000000046b6b7c10 */ /* 0x000fe2000ff1e0ff */
[----:B------:R-:W-:Y:S01]  /*7df0*/  HMMA.16816.F32 R88, R56, R48, R88 ;  /* 0x000000303858723c */ /* 0x000fe20000001858 */
[----:B------:R-:W-:Y:S02]  /*7e00*/  IADD3 R105, P6, PT, R105, UR4, RZ ;  /* 0x0000000469697c10 */ /* 0x000fe4000ffde0ff */
[----:B------:R-:W-:Y:S02]  /*7e10*/  IADD3 R103, P5, PT, R103, UR4, RZ ;  /* 0x0000000467677c10 */ /* 0x000fe4000ffbe0ff */
[----:B------:R-:W-:-:S02]  /*7e20*/  IADD3 R101, P4, PT, R101, UR4, RZ ;  /* 0x0000000465657c10 */ /* 0x000fc4000ff9e0ff */
[----:B------:R-:W-:Y:S01]  /*7e30*/  IADD3 R95, P3, PT, R95, UR4, RZ ;  /* 0x000000045f5f7c10 */ /* 0x000fe2000ff7e0ff */
[C---:B------:R-:W-:Y:S01]  /*7e40*/  HMMA.16816.F32 R84, R56.reuse, R54, R84 ;  /* 0x000000363854723c */ /* 0x040fe20000001854 */
[----:B------:R-:W-:Y:S02]  /*7e50*/  IADD3 R93, P2, PT, R93, UR4, RZ ;  /* 0x000000045d5d7c10 */ /* 0x000fe4000ff5e0ff */
[----:B------:R-:W-:Y:S01]  /*7e60*/  IADD3 R43, P1, PT, R43, UR4, RZ ;  /* 0x000000042b2b7c10 */ /* 0x000fe2000ff3e0ff */
[----:B------:R-:W-:Y:S02]  /*7e70*/  UIADD3.X UR10, UPT, UPT, UR6, UR10, URZ, UP0, !UPT ;  /* 0x0000000a060a7290 */ /* 0x000fe400087fe4ff */
[----:B------:R-:W-:Y:S02]  /*7e80*/  UIADD3.X UR11, UPT, UPT, UR6, UR11, URZ, UP1, !UPT ;  /* 0x0000000b060b7290 */ /* 0x000fe40008ffe4ff */
[----:B------:R-:W-:Y:S01]  /*7e90*/  HMMA.16816.F32 R80, R56, R50, R80 ;  /* 0x000000323850723c */ /* 0x000fe20000001850 */
[----:B------:R-:W-:-:S02]  /*7ea0*/  UIADD3.X UR45, UPT, UPT, UR6, UR45, URZ, UP2, !UPT ;  /* 0x0000002d062d7290 */ /* 0x000fc400097fe4ff */
[----:B------:R-:W-:Y:S02]  /*7eb0*/  UIADD3.X UR46, UPT, UPT, UR6, UR46, URZ, UP3, !UPT ;  /* 0x0000002e062e7290 */ /* 0x000fe40009ffe4ff */
[----:B------:R-:W-:Y:S02]  /*7ec0*/  UIADD3.X UR47, UPT, UPT, UR6, UR47, URZ, UP4, !UPT ;  /* 0x0000002f062f7290 */ /* 0x000fe4000a7fe4ff */
[----:B------:R-:W-:Y:S01]  /*7ed0*/  UIADD3.X UR62, UPT, UPT, UR6, UR62, URZ, UP5, !UPT ;  /* 0x0000003e063e7290 */ /* 0x000fe2000affe4ff */
[----:B------:R-:W-:Y:S01]  /*7ee0*/  HMMA.16816.F32 R76, R56, R52, R76 ;  /* 0x00000034384c723c */ /* 0x000fe2000000184c */
[----:B------:R-:W-:Y:S01]  /*7ef0*/  UIADD3 UR43, UP6, UPT, UR4, UR43, URZ ;  /* 0x0000002b042b7290 */ /* 0x000fe2000ffde0ff */
[----:B------:R-:W-:Y:S01]  /*7f00*/  IADD3.X R104, PT, PT, R104, UR6, RZ, P0, !PT ;  /* 0x0000000668687c10 */ /* 0x000fe200087fe4ff */
[----:B------:R-:W-:Y:S01]  /*7f10*/  UIADD3 UR42, UP0, UPT, UR4, UR42, URZ ;  /* 0x0000002a042a7290 */ /* 0x000fe2000ff1e0ff */
[----:B------:R-:W-:Y:S01]  /*7f20*/  IADD3.X R102, PT, PT, R102, UR6, RZ, P6, !PT ;  /* 0x0000000666667c10 */ /* 0x000fe2000b7fe4ff */
[----:B------:R-:W-:-:S03]  /*7f30*/  UIADD3 UR41, UP1, UPT, UR4, UR41, URZ ;  /* 0x0000002904297290 */ /* 0x000fc6000ff3e0ff */
        /* <DEDUP_REMOVED lines=9> */
[----:B------:R-:W-:Y:S01]  /*7fd0*/  UIADD3 UR5, UPT, UPT, UR5, -0x1, URZ ;  /* 0xffffffff05057890 */ /* 0x000fe2000fffe0ff */
[----:B------:R-:W-:-:S04]  /*7fe0*/  IADD3.X R42, PT, PT, R42, UR6, RZ, P2, !PT ;  /* 0x000000062a2a7c10 */ /* 0x000fc800097fe4ff */
[----:B------:R-:W-:Y:S01]  /*7ff0*/  HMMA.16816.F32 R64, R44, R50, R64 ;  /* 0x000000322c40723c */ /* 0x000fe20000001840 */
[----:B------:R-:W-:Y:S02]  /*8000*/  IADD3.X R40, PT, PT, R40, UR6, RZ, P1, !PT ;  /* 0x0000000628287c10 */ /* 0x000fe40008ffe4ff */
[----:B------:R-:W-:-:S05]  /*8010*/  IADD3 R41, P0, PT, R41, UR4, RZ ;  /* 0x0000000429297c10 */ /* 0x000fca000ff1e0ff */
[----:B------:R-:W-:Y:S01]  /*8020*/  HMMA.16816.F32 R60, R44, R52, R60 ;  /* 0x000000342c3c723c */ /* 0x000fe2000000183c */
[----:B------:R-:W-:Y:S02]  /*8030*/  IADD3 R39, P6, PT, R39, UR4, RZ ;  /* 0x0000000427277c10 */ /* 0x000fe4000ffde0ff */
[----:B------:R-:W-:Y:S02]  /*8040*/  IADD3 R37, P5, PT, R37, UR4, RZ ;  /* 0x0000000425257c10 */ /* 0x000fe4000ffbe0ff */
[----:B------:R-:W-:Y:S02]  /*8050*/  IADD3 R35, P4, PT, R35, UR4, RZ ;  /* 0x0000000423237c10 */ /* 0x000fe4000ff9e0ff */
[----:B------:R-:W-:Y:S02]  /*8060*/  IADD3 R33, P3, PT, R33, UR4, RZ ;  /* 0x0000000421217c10 */ /* 0x000fe4000ff7e0ff */
[----:B------:R-:W-:Y:S02]  /*8070*/  IADD3 R31, P2, PT, R31, UR4, RZ ;  /* 0x000000041f1f7c10 */ /* 0x000fe4000ff5e0ff */
[----:B------:R-:W-:Y:S01]  /*8080*/  IADD3 R29, P1, PT, R29, UR4, RZ ;  /* 0x000000041d1d7c10 */ /* 0x000fe2000ff3e0ff */
[----:B------:R-:W-:-:S02]  /*8090*/  UIADD3.X UR49, UPT, UPT, UR6, UR49, URZ, UP6, !UPT ;  /* 0x0000003106317290 */ /* 0x000fc4000b7fe4ff */
[----:B------:R-:W-:Y:S02]  /*80a0*/  UIADD3.X UR50, UPT, UPT, UR6, UR50, URZ, UP0, !UPT ;  /* 0x0000003206327290 */ /* 0x000fe400087fe4ff */
[----:B------:R-:W-:Y:S02]  /*80b0*/  UIADD3.X UR51, UPT, UPT, UR6, UR51, URZ, UP1, !UPT ;  /* 0x0000003306337290 */ /* 0x000fe40008ffe4ff */
[----:B------:R-:W-:Y:S02]  /*80c0*/  UIADD3.X UR52, UPT, UPT, UR6, UR52, URZ, UP2, !UPT ;  /* 0x0000003406347290 */ /* 0x000fe400097fe4ff */
[----:B------:R-:W-:Y:S02]  /*80d0*/  UIADD3.X UR53, UPT, UPT, UR6, UR53, URZ, UP3, !UPT ;  /* 0x0000003506357290 */ /* 0x000fe40009ffe4ff */
[----:B------:R-:W-:Y:S02]  /*80e0*/  UIADD3.X UR54, UPT, UPT, UR6, UR54, URZ, UP4, !UPT ;  /* 0x0000003606367290 */ /* 0x000fe4000a7fe4ff */
[----:B------:R-:W-:-:S02]  /*80f0*/  UIADD3.X UR69, UPT, UPT, UR6, UR69, URZ, UP5, !UPT ;  /* 0x0000004506457290 */ /* 0x000fc4000affe4ff */
[----:B------:R-:W-:Y:S01]  /*8100*/  IADD3.X R38, PT, PT, R38, UR6, RZ, P0, !PT ;  /* 0x0000000626267c10 */ /* 0x000fe200087fe4ff */
[----:B------:R-:W-:Y:S01]  /*8110*/  UIADD3 UR36, UP6, UPT, UR4, UR36, URZ ;  /* 0x0000002404247290 */ /* 0x000fe2000ffde0ff */
        /* <DEDUP_REMOVED lines=11> */
[----:B------:R-:W-:Y:S01]  /*81d0*/  UISETP.NE.U32.AND UP5, UPT, UR5, URZ, UPT ;  /* 0x000000ff0500728c */ /* 0x000fe2000bfa5070 */
[----:B------:R-:W-:-:S02]  /*81e0*/  IADD3 R27, P0, PT, R27, UR4, RZ ;  /* 0x000000041b1b7c10 */ /* 0x000fc4000ff1e0ff */
        /* <DEDUP_REMOVED lines=24> */
[----:B------:R-:W-:-:S02]  /*8370*/  IADD3.X R12, PT, PT, R12, UR6, RZ, P1, !PT ;  /* 0x000000060c0c7c10 */ /* 0x000fc40008ffe4ff */
[----:B------:R-:W-:Y:S02]  /*8380*/  IADD3 R13, P0, PT, R13, UR4, RZ ;  /* 0x000000040d0d7c10 */ /* 0x000fe4000ff1e0ff */
[----:B------:R-:W-:Y:S02]  /*8390*/  IADD3 R11, P6, PT, R11, UR4, RZ ;  /* 0x000000040b0b7c10 */ /* 0x000fe4000ffde0ff */
[----:B------:R-:W-:Y:S02]  /*83a0*/  IADD3 R9, P5, PT, R9, UR4, RZ ;  /* 0x0000000409097c10 */ /* 0x000fe4000ffbe0ff */
[----:B------:R-:W-:Y:S02]  /*83b0*/  IADD3 R6, P4, PT, R6, UR4, RZ ;  /* 0x0000000406067c10 */ /* 0x000fe4000ff9e0ff */
[----:B------:R-:W-:Y:S02]  /*83c0*/  IADD3 R4, P3, PT, R4, UR4, RZ ;  /* 0x0000000404047c10 */ /* 0x000fe4000ff7e0ff */
[----:B------:R-:W-:-:S02]  /*83d0*/  IADD3 R3, P2, PT, R3, UR4, RZ ;  /* 0x0000000403037c10 */ /* 0x000fc4000ff5e0ff */
[----:B------:R-:W-:Y:S01]  /*83e0*/  IADD3 R116, P1, PT, R135, R116, RZ ;  /* 0x0000007487747210 */ /* 0x000fe20007f3e0ff */
        /* <DEDUP_REMOVED lines=18> */
[----:B------:R-:W-:Y:S01]  /*8510*/  LEA.HI.X.SX32 R114, R135, R114, 0x1, P1 ;  /* 0x0000007287727211 */ /* 0x000fe200008f0eff */
[----:B------:R-:W-:-:S02]  /*8520*/  UIADD3.X UR70, UPT, UPT, UR6, UR70, URZ, UP6, !UPT ;  /* 0x0000004606467290 */ /* 0x000fc4000b7fe4ff */
[----:B------:R-:W-:Y:S02]  /*8530*/  UIADD3.X UR71, UPT, UPT, UR6, UR71, URZ, UP0, !UPT ;  /* 0x0000004706477290 */ /* 0x000fe400087fe4ff */
[----:B------:R-:W-:Y:S02]  /*8540*/  UIADD3.X UR72, UPT, UPT, UR6, UR72, URZ, UP1, !UPT ;  /* 0x0000004806487290 */ /* 0x000fe40008ffe4ff */
[----:B------:R-:W-:Y:S02]  /*8550*/  UIADD3.X UR73, UPT, UPT, UR6, UR73, URZ, UP2, !UPT ;  /* 0x0000004906497290 */ /* 0x000fe400097fe4ff */
[----:B------:R-:W-:Y:S02]  /*8560*/  UIADD3.X UR74, UPT, UPT, UR6, UR74, URZ, UP3, !UPT ;  /* 0x0000004a064a7290 */ /* 0x000fe40009ffe4ff */
[----:B------:R-:W-:Y:S02]  /*8570*/  UIADD3.X UR75, UPT, UPT, UR6, UR75, URZ, UP4, !UPT ;  /* 0x0000004b064b7290 */ /* 0x000fe4000a7fe4ff */
[----:B------:R-:W-:Y:S01]  /*8580*/  UIADD3 UR18, UPT, UPT, UR18, -0x40, URZ ;  /* 0xffffffc012127890 */ /* 0x000fe2000fffe0ff */
[----:B------:R-:W-:Y:S11]  /*8590*/  BRA.U UP5, `(.L_x_2) ;  /* 0xffffffc905e87547 */ /* 0x000ff6000b83ffff */
.L_x_1:
[----:B------:R-:W0:Y:S01]  /*85a0*/  S2R R27, SR_TID.X ;  /* 0x00000000001b7919 */ /* 0x000e220000002100 */
[----:B------:R-:W-:Y:S01]  /*85b0*/  F2FP.SATFINITE.E4M3.F32.PACK_AB_MERGE_C R80, R81, R80, RZ ;  /* 0x000000505150723e */ /* 0x000fe200048070ff */
[----:B------:R-:W1:Y:S01]  /*85c0*/  S2UR UR5, SR_CgaCtaId ;  /* 0x00000000000579c3 */ /* 0x000e620000008800 */
[----:B------:R-:W-:-:S07]  /*85d0*/  F2FP.SATFINITE.E4M3.F32.PACK_AB_MERGE_C R88, R89, R88, RZ ;  /* 0x000000585958723e */ /* 0x000fce00048070ff */
[----:B------:R-:W-:Y:S01]  /*85e0*/  BAR.SYNC.DEFER_BLOCKING 0x0 ;  /* 0x0000000000007b1d */ /* 0x000fe20000010000 */
[----:B------:R-:W-:Y:S02]  /*85f0*/  F2FP.SATFINITE.E4M3.F32.PACK_AB_MERGE_C R84, R85, R84, RZ ;  /* 0x000000545554723e */ /* 0x000fe400048070ff */
[----:B------:R-:W-:Y:S02]  /*8600*/  LOP3.LUT R21, R80, 0xffff, RZ, 0xc0, !PT ;  /* 0x0000ffff50157812 */ /* 0x000fe400078ec0ff */
[----:B------:R-:W-:Y:S01]  /*8610*/  F2FP.SATFINITE.E4M3.F32.PACK_AB_MERGE_C R72, R73, R72, RZ ;  /* 0x000000484948723e */ /* 0x000fe200048070ff */
[----:B------:R-:W-:Y:S01]  /*8620*/  UMOV UR4, 0x400 ;  /* 0x0000040000047882 */ /* 0x000fe20000000000 */
[----:B------:R-:W-:Y:S01]  /*8630*/  F2FP.SATFINITE.E4M3.F32.PACK_AB_MERGE_C R68, R69, R68, RZ ;  /* 0x000000444544723e */ /* 0x000fe200048070ff */
[----:B------:R-:W2:Y:S01]  /*8640*/  LDC R37, c[0x0][0x3b8] ;  /* 0x0000ee00ff257b82 */ /* 0x000ea20000000800 */
[----:B------:R-:W-:Y:S01]  /*8650*/  F2FP.SATFINITE.E4M3.F32.PACK_AB_MERGE_C R64, R65, R64, RZ ;  /* 0x000000404140723e */ /* 0x000fe200048070ff */
[----:B------:R-:W3:Y:S01]  /*8660*/  LDCU.128 UR8, c[0x0][0x390] ;  /* 0x00007200ff0877ac */ /* 0x000ee20008000c00 */
[----:B------:R-:W-:-:S02]  /*8670*/  LOP3.LUT R88, R88, 0xffff, RZ, 0xc0, !PT ;  /* 0x0000ffff58587812 */ /* 0x000fc400078ec0ff */
[----:B------:R-:W-:Y:S02]  /*8680*/  LOP3.LUT R13, R84, 0xffff, RZ, 0xc0, !PT ;  /* 0x0000ffff540d7812 */ /* 0x000fe400078ec0ff */
[----:B------:R-:W-:Y:S02]  /*8690*/  F2FP.SATFINITE.E4M3.F32.PACK_AB_MERGE_C R90, R91, R90, RZ ;  /* 0x0000005a5b5a723e */ /* 0x000fe400048070ff */
[----:B------:R-:W-:Y:S02]  /*86a0*/  F2FP.SATFINITE.E4M3.F32.PACK_AB_MERGE_C R86, R87, R86, RZ ;  /* 0x000000565756723e */ /* 0x000fe400048070ff */
[----:B------:R-:W-:Y:S02]  /*86b0*/  F2FP.SATFINITE.E4M3.F32.PACK_AB_MERGE_C R82, R83, R82, RZ ;  /* 0x000000525352723e */ /* 0x000fe400048070ff */
[----:B------:R-:W-:Y:S01]  /*86c0*/  LOP3.LUT R119, R119, 0x3c, RZ, 0xc0, !PT ;  /* 0x0000003c77777812 */ /* 0x000fe200078ec0ff */
[----:B-1----:R-:W-:Y:S01]  /*86d0*/  ULEA UR4, UR5, UR4, 0x18 ;  /* 0x0000000405047291 */ /* 0x002fe2000f8ec0ff */
[----:B------:R-:W-:Y:S01]  /*86e0*/  PRMT R3, R21, 0x3340, R0 ;  /* 0x0000334015037816 */ /* 0x000fe20000000000 */
[----:B------:R-:W1:Y:S01]  /*86f0*/  LDCU UR5, c[0x0][0x3b4] ;  /* 0x00007680ff0577ac */ /* 0x000e620008000800 */
[----:B------:R-:W-:-:S02]  /*8700*/  PRMT R0, R88, 0x3340, R13 ;  /* 0x0000334058007816 */ /* 0x000fc4000000000d */
[----:B------:R-:W-:Y:S01]  /*8710*/  LOP3.LUT R72, R72, 0xffff, RZ, 0xc0, !PT ;  /* 0x0000ffff48487812 */ /* 0x000fe200078ec0ff */
[C---:B0-----:R-:W-:Y:S01]  /*8720*/  IMAD.SHL.U32 R12, R27.reuse, 0x4, RZ ;  /* 0x000000041b0c7824 */ /* 0x041fe200078e00ff */
[----:B------:R-:W-:Y:S02]  /*8730*/  LOP3.LUT R2, R27, 0x60, RZ, 0xc0, !PT ;  /* 0x000000601b027812 */ /* 0x000fe400078ec0ff */
[----:B------:R-:W-:Y:S02]  /*8740*/  LOP3.LUT R23, R68, 0xffff, RZ, 0xc0, !PT ;  /* 0x0000ffff44177812 */ /* 0x000fe400078ec0ff */
[----:B------:R-:W-:Y:S01]  /*8750*/  LOP3.LUT R64, R64, 0xffff, RZ, 0xc0, !PT ;  /* 0x0000ffff40407812 */ /* 0x000fe200078ec0ff */
[----:B------:R-:W-:Y:S01]  /*8760*/  IMAD R119, R2, 0x8, R119 ;  /* 0x0000000802777824 */ /* 0x000fe200078e0277 */
[----:B------:R-:W-:Y:S02]  /*8770*/  LOP3.LUT R90, R90, 0xffff, RZ, 0xc0, !PT ;  /* 0x0000ffff5a5a7812 */ /* 0x000fe400078ec0ff */
[----:B------:R-:W-:-:S02]  /*8780*/  LOP3.LUT R19, R86, 0xffff, RZ, 0xc0, !PT ;  /* 0x0000ffff56137812 */ /* 0x000fc400078ec0ff */
[----:B------:R-:W-:Y:S02]  /*8790*/  LOP3.LUT R82, R82, 0xffff, RZ, 0xc0, !PT ;  /* 0x0000ffff52527812 */ /* 0x000fe400078ec0ff */
[----:B------:R-:W-:Y:S02]  /*87a0*/  F2FP.SATFINITE.E4M3.F32.PACK_AB_MERGE_C R74, R75, R74, RZ ;  /* 0x0000004a4b4a723e */ /* 0x000fe400048070ff */
[----:B------:R-:W-:Y:S02]  /*87b0*/  F2FP.SATFINITE.E4M3.F32.PACK_AB_MERGE_C R70, R71, R70, RZ ;  /* 0x000000464746723e */ /* 0x000fe400048070ff */
[----:B------:R-:W-:Y:S02]  /*87c0*/  F2FP.SATFINITE.E4M3.F32.PACK_AB_MERGE_C R66, R67, R66, RZ ;  /* 0x000000424342723e */ /* 0x000fe400048070ff */
[----:B------:R-:W-:Y:S02]  /*87d0*/  PRMT R7, R0, 0x5410, R3 ;  /* 0x0000541000077816 */ /* 0x000fe40000000003 */
[----:B------:R-:W-:-:S02]  /*87e0*/  PRMT R5, R64, 0x3340, R1 ;  /* 0x0000334040057816 */ /* 0x000fc40000000001 */
[----:B------:R-:W-:Y:S02]  /*87f0*/  PRMT R2, R72, 0x3340, R23 ;  /* 0x0000334048027816 */ /* 0x000fe40000000017 */
[----:B------:R-:W-:Y:S02]  /*8800*/  PRMT R3, R82, 0x3340, R1 ;  /* 0x0000334052037816 */ /* 0x000fe40000000001 */
[----:B------:R-:W-:Y:S02]  /*8810*/  PRMT R0, R90, 0x3340, R19 ;  /* 0x000033405a007816 */ /* 0x000fe40000000013 */
[----:B------:R-:W-:Y:S02]  /*8820*/  LOP3.LUT R74, R74, 0xffff, RZ, 0xc0, !PT ;  /* 0x0000ffff4a4a7812 */ /* 0x000fe400078ec0ff */
[----:B------:R-:W-:Y:S02]  /*8830*/  LOP3.LUT R66, R66, 0xffff, RZ, 0xc0, !PT ;  /* 0x0000ffff42427812 */ /* 0x000fe400078ec0ff */
[----:B------:R-:W-:-:S02]  /*8840*/  LOP3.LUT R25, R70, 0xffff, RZ, 0xc0, !PT ;  /* 0x0000ffff46197812 */ /* 0x000fc400078ec0ff */
[----:B------:R-:W-:Y:S02]  /*8850*/  PRMT R15, R2, 0x5410, R5 ;  /* 0x00005410020f7816 */ /* 0x000fe40000000005 */
[----:B------:R-:W-:Y:S02]  /*8860*/  PRMT R11, R0, 0x5410, R3 ;  /* 0x00005410000b7816 */ /* 0x000fe40000000003 */
[----:B------:R-:W-:Y:S02]  /*8870*/  SHF.R.U32.HI R5, RZ, 0x8, R21 ;  /* 0x00000008ff057819 */ /* 0x000fe40000011615 */
[----:B------:R-:W-:Y:S02]  /*8880*/  SHF.R.U32.HI R0, RZ, 0x8, R88 ;  /* 0x00000008ff007819 */ /* 0x000fe40000011658 */
[----:B------:R-:W-:Y:S02]  /*8890*/  SHF.R.U32.HI R3, RZ, 0x8, R13 ;  /* 0x00000008ff037819 */ /* 0x000fe4000001160d */
[----:B------:R-:W-:-:S02]  /*88a0*/  PRMT R9, R66, 0x3340, R1 ;  /* 0x0000334042097816 */ /* 0x000fc40000000001 */
[----:B------:R-:W-:Y:S02]  /*88b0*/  PRMT R4, R74, 0x3340, R25 ;  /* 0x000033404a047816 */ /* 0x000fe40000000019 */
[----:B------:R-:W-:Y:S02]  /*88c0*/  SHF.R.U32.HI R2, RZ, 0x8, R90 ;  /* 0x00000008ff027819 */ /* 0x000fe4000001165a */
[----:B------:R-:W-:Y:S02]  /*88d0*/  SHF.R.U32.HI R6, RZ, 0x8, R82 ;  /* 0x00000008ff067819 */ /* 0x000fe40000011652 */
[----:B------:R-:W-:Y:S02]  /*88e0*/  LOP3.LUT R5, R5, 0xffff, RZ, 0xc0, !PT ;  /* 0x0000ffff05057812 */ /* 0x000fe400078ec0ff */
[----:B------:R-:W-:Y:S02]  /*88f0*/  LOP3.LUT R3, R3, 0xffff, RZ, 0xc0, !PT ;  /* 0x0000ffff03037812 */ /* 0x000fe400078ec0ff */
[----:B------:R-:W-:-:S02]  /*8900*/  LOP3.LUT R0, R0, 0xffff, RZ, 0xc0, !PT ;  /* 0x0000ffff00007812 */ /* 0x000fc400078ec0ff */
[----:B------:R-:W-:Y:S02]  /*8910*/  PRMT R17, R4, 0x5410, R9 ;  /* 0x0000541004117816 */ /* 0x000fe40000000009 */
[----:B------:R-:W-:Y:S02]  /*8920*/  LOP3.LUT R13, R2, 0xffff, RZ, 0xc0, !PT ;  /* 0x0000ffff020d7812 */ /* 0x000fe400078ec0ff */
[----:B------:R-:W-:Y:S02]  /*8930*/  LOP3.LUT R2, R6, 0xffff, RZ, 0xc0, !PT ;  /* 0x0000ffff06027812 */ /* 0x000fe400078ec0ff */
[----:B------:R-:W-:Y:S02]  /*8940*/  PRMT R9, R5, 0x3340, R8 ;  /* 0x0000334005097816 */ /* 0x000fe40000000008 */
[----:B------:R-:W-:Y:S02]  /*8950*/  PRMT R6, R0, 0x3340, R3 ;  /* 0x0000334000067816 */ /* 0x000fe40000000003 */
[----:B------:R-:W-:-:S02]  /*8960*/  SHF.R.U32.HI R5, RZ, 0x8, R64 ;  /* 0x00000008ff057819 */ /* 0x000fc40000011640 */
[----:B------:R-:W-:Y:S02]  /*8970*/  SHF.R.U32.HI R4, RZ, 0x8, R19 ;  /* 0x00000008ff047819 */ /* 0x000fe40000011613 */
[----:B------:R-:W-:Y:S02]  /*8980*/  SHF.R.U32.HI R0, RZ, 0x8, R72 ;  /* 0x00000008ff007819 */ /* 0x000fe40000011648 */
[----:B------:R-:W-:Y:S02]  /*8990*/  SHF.R.U32.HI R3, RZ, 0x8, R23 ;  /* 0x00000008ff037819 */ /* 0x000fe40000011617 */
[----:B------:R-:W-:Y:S02]  /*89a0*/  LOP3.LUT R5, R5, 0xffff, RZ, 0xc0, !PT ;  /* 0x0000ffff05057812 */ /* 0x000fe400078ec0ff */
[----:B------:R-:W-:Y:S02]  /*89b0*/  LOP3.LUT R4, R4, 0xffff, RZ, 0xc0, !PT ;  /* 0x0000ffff04047812 */ /* 0x000fe400078ec0ff */
[----:B------:R-:W-:-:S02]  /*89c0*/  LOP3.LUT R3, R3, 0xffff, RZ, 0xc0, !PT ;  /* 0x0000ffff03037812 */ /* 0x000fc400078ec0ff */
[----:B------:R-:W-:Y:S02]  /*89d0*/  LOP3.LUT R0, R0, 0xffff, RZ, 0xc0, !PT ;  /* 0x0000ffff00007812 */ /* 0x000fe400078ec0ff */
[----:B------:R-:W-:Y:S02]  /*89e0*/  PRMT R8, R2, 0x3340, R1 ;  /* 0x0000334002087816 */ /* 0x000fe40000000001 */
[----:B------:R-:W-:Y:S02]  /*89f0*/  SHF.R.U32.HI R2, RZ, 0x8, R74 ;  /* 0x00000008ff027819 */ /* 0x000fe4000001164a */
[----:B------:R-:W-:Y:S02]  /*8a00*/  PRMT R10, R5, 0x3340, R10 ;  /* 0x00003340050a7816 */ /* 0x000fe4000000000a */
[----:B------:R-:W-:Y:S02]  /*8a10*/  PRMT R13, R13, 0x3340, R4 ;  /* 0x000033400d0d7816 */ /* 0x000fe40000000004 */
[----:B------:R-:W-:-:S02]  /*8a20*/  PRMT R3, R0, 0x3340, R3 ;  /* 0x0000334000037816 */ /* 0x000fc40000000003 */
[----:B------:R-:W-:Y:S02]  /*8a30*/  SHF.R.S32.HI R5, RZ, 0x3, R27 ;  /* 0x00000003ff057819 */ /* 0x000fe4000001141b */
[----:B------:R-:W-:Y:S02]  /*8a40*/  SHF.R.U32.HI R4, RZ, 0x8, R25 ;  /* 0x00000008ff047819 */ /* 0x000fe40000011619 */
[----:B------:R-:W-:Y:S02]  /*8a50*/  SHF.R.U32.HI R0, RZ, 0x8, R66 ;  /* 0x00000008ff007819 */ /* 0x000fe40000011642 */
[----:B------:R-:W-:Y:S02]  /*8a60*/  LOP3.LUT R19, R2, 0xffff, RZ, 0xc0, !PT ;  /* 0x0000ffff02137812 */ /* 0x000fe400078ec0ff */
[----:B------:R-:W-:Y:S02]  /*8a70*/  SHF.R.S32.HI R2, RZ, 0x4, R27 ;  /* 0x00000004ff027819 */ /* 0x000fe4000001141b */
[----:B------:R-:W-:-:S02]  /*8a80*/  SGXT R5, R5, 0x1 ;  /* 0x000000010505781a */ /* 0x000fc40000000200 */
[----:B------:R-:W-:Y:S02]  /*8a90*/  LOP3.LUT R4, R4, 0xffff, RZ, 0xc0, !PT ;  /* 0x0000ffff04047812 */ /* 0x000fe400078ec0ff */
[----:B------:R-:W-:Y:S02]  /*8aa0*/  LOP3.LUT R0, R0, 0xffff, RZ, 0xc0, !PT ;  /* 0x0000ffff00007812 */ /* 0x000fe400078ec0ff */
[----:B------:R-:W-:Y:S02]  /*8ab0*/  F2FP.SATFINITE.E4M3.F32.PACK_AB_MERGE_C R60, R61, R60, RZ ;  /* 0x0000003c3d3c723e */ /* 0x000fe400048070ff */
[----:B------:R-:W-:Y:S02]  /*8ac0*/  SGXT R2, R2, 0x1 ;  /* 0x000000010202781a */ /* 0x000fe40000000200 */
[----:B------:R-:W-:Y:S02]  /*8ad0*/  LOP3.LUT R14, R5, 0x440, RZ, 0xc0, !PT ;  /* 0x00000440050e7812 */ /* 0x000fe400078ec0ff */
[----:B------:R-:W-:-:S02]  /*8ae0*/  PRMT R4, R19, 0x3340, R4 ;  /* 0x0000334013047816 */ /* 0x000fc40000000004 */
[----:B------:R-:W-:Y:S02]  /*8af0*/  PRMT R5, R0, 0x3340, R1 ;  /* 0x0000334000057816 */ /* 0x000fe40000000001 */
[----:B------:R-:W-:Y:S02]  /*8b00*/  LOP3.LUT R118, R118, 0x40, RZ, 0xc0, !PT ;  /* 0x0000004076767812 */ /* 0x000fe400078ec0ff */
[----:B------:R-:W-:Y:S02]  /*8b10*/  LOP3.LUT R60, R60, 0xffff, RZ, 0xc0, !PT ;  /* 0x0000ffff3c3c7812 */ /* 0x000fe400078ec0ff */
[----:B------:R-:W-:Y:S01]  /*8b20*/  F2FP.SATFINITE.E4M3.F32.PACK_AB_MERGE_C R76, R77, R76, RZ ;  /* 0x0000004c4d4c723e */ /* 0x000fe200048070ff */
[----:B------:R-:W-:Y:S01]  /*8b30*/  IMAD.IADD R118, R118, 0x1, R119 ;  /* 0x0000000176767824 */ /* 0x000fe200078e0277 */
[----:B------:R-:W-:Y:S02]  /*8b40*/  PRMT R3, R3, 0x5410, R10 ;  /* 0x0000541003037816 */ /* 0x000fe4000000000a */
[----:B------:R-:W-:-:S02]  /*8b50*/  F2FP.SATFINITE.E4M3.F32.PACK_AB_MERGE_C R78, R79, R78, RZ ;  /* 0x0000004e4f4e723e */ /* 0x000fc400048070ff */
[----:B------:R-:W-:Y:S02]  /*8b60*/  F2FP.SATFINITE.E4M3.F32.PACK_AB_MERGE_C R62, R63, R62, RZ ;  /* 0x0000003e3f3e723e */ /* 0x000fe400048070ff */
[----:B------:R-:W-:Y:S02]  /*8b70*/  LOP3.LUT R19, R2, 0x804, RZ, 0xc0, !PT ;  /* 0x0000080402137812 */ /* 0x000fe400078ec0ff */
[----:B------:R-:W-:Y:S02]  /*8b80*/  LOP3.LUT R14, R14, 0x38, R117, 0xf8, !PT ;  /* 0x000000380e0e7812 */ /* 0x000fe400078ef875 */
[----:B------:R-:W-:Y:S02]  /*8b90*/  PRMT R5, R4, 0x5410, R5 ;  /* 0x0000541004057816 */ /* 0x000fe40000000005 */
[----:B------:R-:W-:Y:S02]  /*8ba0*/  PRMT R4, R15, 0x4210, R60 ;  /* 0x000042100f047816 */ /* 0x000fe4000000003c */
[----:B------:R-:W-:-:S02]  /*8bb0*/  LOP3.LUT R76, R76, 0xffff, RZ, 0xc0, !PT ;  /* 0x0000ffff4c4c7812 */ /* 0x000fc400078ec0ff */
[----:B------:R-:W-:Y:S02]  /*8bc0*/  PRMT R9, R6, 0x5410, R9 ;  /* 0x0000541006097816 */ /* 0x000fe40000000009 */
[----:B------:R-:W-:Y:S02]  /*8bd0*/  PRMT R60, R3, 0x5210, R60 ;  /* 0x00005210033c7816 */ /* 0x000fe4000000003c */
[----:B------:R-:W-:Y:S02]  /*8be0*/  LOP3.LUT R12, R19, 0x80, R12, 0xf8, !PT ;  /* 0x00000080130c7812 */ /* 0x000fe400078ef80c */
[----:B------:R-:W-:Y:S02]  /*8bf0*/  PRMT R13, R13, 0x5410, R8 ;  /* 0x000054100d0d7816 */ /* 0x000fe40000000008 */
[----:B------:R-:W-:Y:S02]  /*8c00*/  LOP3.LUT R78, R78, 0xffff, RZ, 0xc0, !PT ;  /* 0x0000ffff4e4e7812 */ /* 0x000fe400078ec0ff */
[----:B------:R-:W-:-:S02]  /*8c10*/  LOP3.LUT R62, R62, 0xffff, RZ, 0xc0, !PT ;  /* 0x0000ffff3e3e7812 */ /* 0x000fc400078ec0ff */
[----:B------:R-:W-:Y:S02]  /*8c20*/  LOP3.LUT R3, R14, 0x40, R27, 0x78, !PT ;  /* 0x000000400e037812 */ /* 0x000fe400078e781b */
[--C-:B------:R-:W-:Y:S02]  /*8c30*/  PRMT R7, R7, 0x4210, R76.reuse ;  /* 0x0000421007077816 */ /* 0x100fe4000000004c */
[----:B------:R-:W-:Y:S02]  /*8c40*/  PRMT R9, R9, 0x5210, R76 ;  /* 0x0000521009097816 */ /* 0x000fe4000000004c */
[--C-:B------:R-:W-:Y:S01]  /*8c50*/  PRMT R11, R11, 0x4210, R78.reuse ;  /* 0x000042100b0b7816 */ /* 0x100fe2000000004e */
[----:B------:R-:W-:Y:S01]  /*8c60*/  STS [R118+UR4], R7 ;  /* 0x0000000776007988 */ /* 0x000fe20008000804 */
[----:B------:R-:W-:Y:S02]  /*8c70*/  PRMT R13, R13, 0x5210, R78 ;  /* 0x000052100d0d7816 */ /* 0x000fe4000000004e */
[----:B------:R-:W-:Y:S01]  /*8c80*/  PRMT R6, R17, 0x4210, R62 ;  /* 0x0000421011067816 */ /* 0x000fe2000000003e */
[----:B------:R-:W-:Y:S01]  /*8c90*/  STS [R118+UR4+0x80], R9 ;  /* 0x0000800976007988 */ /* 0x000fe20008000804 */
[----:B------:R-:W-:-:S02]  /*8ca0*/  LOP3.LUT R2, R118, 0x40, RZ, 0x3c, !PT ;  /* 0x0000004076027812 */ /* 0x000fc400078e3cff */
[----:B------:R-:W-:Y:S02]  /*8cb0*/  LOP3.LUT R32, R12, R3, RZ, 0xfc, !PT ;  /* 0x000000030c207212 */ /* 0x000fe400078efcff */
[----:B------:R-:W-:Y:S01]  /*8cc0*/  PRMT R62, R5, 0x5210, R62 ;  /* 0x00005210053e7816 */ /* 0x000fe2000000003e */
[----:B------:R-:W-:Y:S01]  /*8cd0*/  STS [R2+UR4+0x400], R11 ;  /* 0x0004000b02007988 */ /* 0x000fe20008000804 */
[C---:B------:R-:W-:Y:S02]  /*8ce0*/  LOP3.LUT R3, R118.reuse, 0x4, RZ, 0x3c, !PT ;  /* 0x0000000476037812 */ /* 0x040fe400078e3cff */
[----:B------:R-:W-:Y:S01]  /*8cf0*/  LOP3.LUT R5, R118, 0x44, RZ, 0x3c, !PT ;  /* 0x0000004476057812 */ /* 0x000fe200078e3cff */
[----:B------:R0:W-:Y:S01]  /*8d00*/  STS [R2+UR4+0x480], R13 ;  /* 0x0004800d02007988 */ /* 0x0001e20008000804 */
[----:B------:R-:W-:Y:S02]  /*8d10*/  LOP3.LUT R33, R32, 0x4, RZ, 0x3c, !PT ;  /* 0x0000000420217812 */ /* 0x000fe400078e3cff */
[----:B------:R-:W-:Y:S01]  /*8d20*/  SHF.R.U32.HI R31, RZ, 0x5, R27 ;  /* 0x00000005ff1f7819 */ /* 0x000fe2000001161b */
[----:B------:R-:W-:Y:S01]  /*8d30*/  STS [R3+UR4+0x800], R4 ;  /* 0x0008000403007988 */ /* 0x000fe20008000804 */
[C---:B---3--:R-:W-:Y:S01]  /*8d40*/  ISETP.GE.AND P0, PT, R121.reuse, UR10, PT ;  /* 0x0000000a79007c0c */ /* 0x048fe2000bf06270 */
[----:B-1----:R-:W-:Y:S01]  /*8d50*/  IMAD R121, R121, UR5, RZ ;  /* 0x0000000579797c24 */ /* 0x002fe2000f8e02ff */
[----:B------:R-:W-:Y:S01]  /*8d60*/  SGXT.U32 R31, R31, 0x2 ;  /* 0x000000021f1f781a */ /* 0x000fe20000000000 */
[----:B------:R1:W-:Y:S03]  /*8d70*/  STS [R3+UR4+0x880], R60 ;  /* 0x0008803c03007988 */ /* 0x0003e60008000804 */
[C---:B------:R-:W-:Y:S01]  /*8d80*/  LOP3.LUT R0, R120.reuse, R31, RZ, 0xfc, !PT ;  /* 0x0000001f78007212 */ /* 0x040fe200078efcff */
[----:B------:R-:W-:Y:S01]  /*8d90*/  STS [R5+UR4+0xc00], R6 ;  /* 0x000c000605007988 */ /* 0x000fe20008000804 */
[----:B0-----:R-:W-:-:S02]  /*8da0*/  LOP3.LUT R2, R120, 0x78, R31, 0xfe, !PT ;  /* 0x0000007878027812 */ /* 0x001fc400078efe1f */
[C-C-:B------:R-:W-:Y:S01]  /*8db0*/  LOP3.LUT R15, R120.reuse, 0x74, R31.reuse, 0xfe, !PT ;  /* 0x00000074780f7812 */ /* 0x140fe200078efe1f */
[----:B------:R-:W-:Y:S01]  /*8dc0*/  STS [R5+UR4+0xc80], R62 ;  /* 0x000c803e05007988 */ /* 0x000fe20008000804 */
[C-C-:B------:R-:W-:Y:S02]  /*8dd0*/  LOP3.LUT R13, R120.reuse, 0x70, R31.reuse, 0xfe, !PT ;  /* 0x00000070780d7812 */ /* 0x140fe400078efe1f */
[C-C-:B-1----:R-:W-:Y:S01]  /*8de0*/  LOP3.LUT R3, R120.reuse, 0x6c, R31.reuse, 0xfe, !PT ;  /* 0x0000006c78037812 */ /* 0x142fe200078efe1f */
[----:B------:R-:W-:Y:S01]  /*8df0*/  BAR.SYNC.DEFER_BLOCKING 0x0 ;  /* 0x0000000000007b1d */ /* 0x000fe20000010000 */
[C-C-:B------:R-:W-:Y:S02]  /*8e00*/  LOP3.LUT R10, R120.reuse, 0x68, R31.reuse, 0xfe, !PT ;  /* 0x00000068780a7812 */ /* 0x140fe400078efe1f */
[C-C-:B------:R-:W-:Y:S02]  /*8e10*/  LOP3.LUT R42, R120.reuse, 0x64, R31.reuse, 0xfe, !PT ;  /* 0x00000064782a7812 */ /* 0x140fe400078efe1f */
[----:B------:R-:W-:-:S02]  /*8e20*/  LOP3.LUT R44, R120, 0x60, R31, 0xfe, !PT ;  /* 0x00000060782c7812 */ /* 0x000fc400078efe1f */
[C-C-:B------:R-:W-:Y:S02]  /*8e30*/  LOP3.LUT R46, R120.reuse, 0x5c, R31.reuse, 0xfe, !PT ;  /* 0x0000005c782e7812 */ /* 0x140fe400078efe1f */
[C-C-:B------:R-:W-:Y:S02]  /*8e40*/  LOP3.LUT R48, R120.reuse, 0x58, R31.reuse, 0xfe, !PT ;  /* 0x0000005878307812 */ /* 0x140fe400078efe1f */
[C-C-:B------:R-:W-:Y:S02]  /*8e50*/  LOP3.LUT R11, R120.reuse, 0x54, R31.reuse, 0xfe, !PT ;  /* 0x00000054780b7812 */ /* 0x140fe400078efe1f */
[C-C-:B------:R-:W-:Y:S02]  /*8e60*/  LOP3.LUT R12, R120.reuse, 0x50, R31.reuse, 0xfe, !PT ;  /* 0x00000050780c7812 */ /* 0x140fe400078efe1f */
[C-C-:B------:R-:W-:Y:S02]  /*8e70*/  LOP3.LUT R16, R120.reuse, 0x4c, R31.reuse, 0xfe, !PT ;  /* 0x0000004c78107812 */ /* 0x140fe400078efe1f */
[----:B------:R-:W-:-:S02]  /*8e80*/  LOP3.LUT R17, R120, 0x48, R31, 0xfe, !PT ;  /* 0x0000004878117812 */ /* 0x000fc400078efe1f */
[C-C-:B------:R-:W-:Y:S02]  /*8e90*/  LOP3.LUT R18, R120.reuse, 0x44, R31.reuse, 0xfe, !PT ;  /* 0x0000004478127812 */ /* 0x140fe400078efe1f */
[C-C-:B------:R-:W-:Y:S02]  /*8ea0*/  LOP3.LUT R19, R120.reuse, 0x40, R31.reuse, 0xfe, !PT ;  /* 0x0000004078137812 */ /* 0x140fe400078efe1f */
[C-C-:B------:R-:W-:Y:S01]  /*8eb0*/  LOP3.LUT R14, R120.reuse, 0x7c, R31.reuse, 0xfe, !PT ;  /* 0x0000007c780e7812 */ /* 0x140fe200078efe1f */
[----:B------:R-:W0:Y:S01]  /*8ec0*/  LDS R34, [R32+UR4] ;  /* 0x0000000420227984 */ /* 0x000e220008000800 */
[C-C-:B------:R-:W-:Y:S02]  /*8ed0*/  LOP3.LUT R20, R120.reuse, 0x3c, R31.reuse, 0xfe, !PT ;  /* 0x0000003c78147812 */ /* 0x140fe400078efe1f */
[C-C-:B------:R-:W-:Y:S01]  /*8ee0*/  LOP3.LUT R21, R120.reuse, 0x38, R31.reuse, 0xfe, !PT ;  /* 0x0000003878157812 */ /* 0x140fe200078efe1f */
[----:B------:R-:W1:Y:S01]  /*8ef0*/  LDS R39, [R33+UR4] ;  /* 0x0000000421277984 */ /* 0x000e620008000800 */
[----:B------:R-:W-:-:S02]  /*8f00*/  LOP3.LUT R22, R120, 0x34, R31, 0xfe, !PT ;  /* 0x0000003478167812 */ /* 0x000fc400078efe1f */
[C-C-:B------:R-:W-:Y:S01]  /*8f10*/  LOP3.LUT R23, R120.reuse, 0x30, R31.reuse, 0xfe, !PT ;  /* 0x0000003078177812 */ /* 0x140fe200078efe1f */
[----:B------:R-:W3:Y:S01]  /*8f20*/  LDS R36, [R32+UR4+0x100] ;  /* 0x0001000420247984 */ /* 0x000ee20008000800 */
[C-C-:B------:R-:W-:Y:S02]  /*8f30*/  LOP3.LUT R24, R120.reuse, 0x2c, R31.reuse, 0xfe, !PT ;  /* 0x0000002c78187812 */ /* 0x140fe400078efe1f */
[C-C-:B------:R-:W-:Y:S01]  /*8f40*/  LOP3.LUT R25, R120.reuse, 0x28, R31.reuse, 0xfe, !PT ;  /* 0x0000002878197812 */ /* 0x140fe200078efe1f */
[----:B------:R-:W4:Y:S01]  /*8f50*/  LDS R40, [R33+UR4+0x100] ;  /* 0x0001000421287984 */ /* 0x000f220008000800 */
[C-C-:B------:R-:W-:Y:S02]  /*8f60*/  LOP3.LUT R26, R120.reuse, 0x24, R31.reuse, 0xfe, !PT ;  /* 0x00000024781a7812 */ /* 0x140fe400078efe1f */
[C-C-:B------:R-:W-:Y:S01]  /*8f70*/  LOP3.LUT R27, R120.reuse, 0x20, R31.reuse, 0xfe, !PT ;  /* 0x00000020781b7812 */ /* 0x140fe200078efe1f */
[----:B------:R-:W5:Y:S01]  /*8f80*/  LDS R38, [R32+UR4+0x200] ;  /* 0x0002000420267984 */ /* 0x000f620008000800 */
[----:B------:R-:W-:-:S02]  /*8f90*/  LOP3.LUT R28, R120, 0x1c, R31, 0xfe, !PT ;  /* 0x0000001c781c7812 */ /* 0x000fc400078efe1f */
[C-C-:B------:R-:W-:Y:S01]  /*8fa0*/  LOP3.LUT R29, R120.reuse, 0x18, R31.reuse, 0xfe, !PT ;  /* 0x00000018781d7812 */ /* 0x140fe200078efe1f */
[----:B------:R-:W3:Y:S01]  /*8fb0*/  LDS R41, [R33+UR4+0x200] ;  /* 0x0002000421297984 */ /* 0x000ee20008000800 */
[C-C-:B------:R-:W-:Y:S02]  /*8fc0*/  LOP3.LUT R9, R120.reuse, 0x14, R31.reuse, 0xfe, !PT ;  /* 0x0000001478097812 */ /* 0x140fe400078efe1f */
[C-C-:B------:R-:W-:Y:S01]  /*8fd0*/  LOP3.LUT R8, R120.reuse, 0x10, R31.reuse, 0xfe, !PT ;  /* 0x0000001078087812 */ /* 0x140fe200078efe1f */
[----:B------:R-:W4:Y:S01]  /*8fe0*/  LDS R32, [R32+UR4+0x300] ;  /* 0x0003000420207984 */ /* 0x000f220008000800 */
[C-C-:B------:R-:W-:Y:S02]  /*8ff0*/  LOP3.LUT R7, R120.reuse, 0xc, R31.reuse, 0xfe, !PT ;  /* 0x0000000c78077812 */ /* 0x140fe400078efe1f */
[--C-:B------:R-:W-:Y:S01]  /*9000*/  LOP3.LUT R4, R120, 0x8, R31.reuse, 0xfe, !PT ;  /* 0x0000000878047812 */ /* 0x100fe200078efe1f */
[----:B------:R-:W4:Y:S01]  /*9010*/  LDS R33, [R33+UR4+0x300] ;  /* 0x0003000421217984 */ /* 0x000f220008000800 */
[C---:B------:R-:W-:Y:S01]  /*9020*/  ISETP.LT.AND P2, PT, R0.reuse, UR11, !P0 ;  /* 0x0000000b00007c0c */ /* 0x040fe2000c741270 */
[-C--:B--2---:R-:W-:Y:S01]  /*9030*/  IMAD R0, R0, R37.reuse, RZ ;  /* 0x0000002500007224 */ /* 0x084fe200078e02ff */
[----:B------:R-:W-:Y:S01]  /*9040*/  LOP3.LUT R120, R120, 0x4, R31, 0xfe, !PT ;  /* 0x0000000478787812 */ /* 0x000fe200078efe1f */
[-C--:B------:R-:W-:Y:S01]  /*9050*/  IMAD R30, R4, R37.reuse, RZ ;  /* 0x00000025041e7224 */ /* 0x080fe200078e02ff */
[----:B------:R-:W-:Y:S01]  /*9060*/  IADD3 R35, P3, PT, R121, UR8, RZ ;  /* 0x0000000879237c10 */ /* 0x000fe2000ff7e0ff */
[----:B------:R-:W-:Y:S01]  /*9070*/  IMAD R31, R7, R37, RZ ;  /* 0x00000025071f7224 */ /* 0x000fe200078e02ff */
[----:B------:R-:W-:-:S02]  /*9080*/  ISETP.LT.AND P1, PT, R2, UR11, !P0 ;  /* 0x0000000b02007c0c */ /* 0x000fc4000c721270 */
[C---:B------:R-:W-:Y:S01]  /*9090*/  ISETP.LT.AND P5, PT, R120.reuse, UR11, !P0 ;  /* 0x0000000b78007c0c */ /* 0x040fe2000c7a1270 */
[----:B------:R-:W-:Y:S01]  /*90a0*/  IMAD R120, R120, R37, RZ ;  /* 0x0000002578787224 */ /* 0x000fe200078e02ff */
[----:B------:R-:W-:Y:S02]  /*90b0*/  LEA.HI.X.SX32 R121, R121, UR9, 0x1, P3 ;  /* 0x0000000979797c11 */ /* 0x000fe400098f0eff */
[----:B------:R-:W-:Y:S02]  /*90c0*/  IADD3 R2, P6, PT, R0, R35, RZ ;  /* 0x0000002300027210 */ /* 0x000fe40007fde0ff */
[----:B------:R-:W-:Y:S02]  /*90d0*/  ISETP.LT.AND P4, PT, R3, UR11, !P0 ;  /* 0x0000000b03007c0c */ /* 0x000fe4000c781270 */
[----:B------:R-:W-:Y:S02]  /*90e0*/  ISETP.LT.AND P3, PT, R4, UR11, !P0 ;  /* 0x0000000b04007c0c */ /* 0x000fe4000c761270 */
[----:B------:R-:W-:Y:S01]  /*90f0*/  LEA.HI.X.SX32 R3, R0, R121, 0x1, P6 ;  /* 0x0000007900037211 */ /* 0x000fe200030f0eff */
[----:B------:R-:W-:Y:S01]  /*9100*/  IMAD R0, R37, 0x40, R0 ;  /* 0x0000004025007824 */ /* 0x000fe200078e0200 */
[----:B------:R-:W-:-:S02]  /*9110*/  IADD3 R4, P6, PT, R120, R35, RZ ;  /* 0x0000002378047210 */ /* 0x000fc40007fde0ff */
[----:B0-----:R-:W-:Y:S02]  /*9120*/  PRMT R43, R34, 0x7770, RZ ;  /* 0x00007770222b7816 */ /* 0x001fe400000000ff */
[----:B------:R-:W-:Y:S02]  /*9130*/  LEA.HI.X.SX32 R5, R120, R121, 0x1, P6 ;  /* 0x0000007978057211 */ /* 0x000fe400030f0eff */
[C---:B------:R-:W-:Y:S01]  /*9140*/  IADD3 R6, P6, PT, R30.reuse, R35, RZ ;  /* 0x000000231e067210 */ /* 0x040fe20007fde0ff */
[----:B------:R0:W-:Y:S01]  /*9150*/  @P2 STG.E.U8 desc[UR12][R2.64], R43 ;  /* 0x0000002b02002986 */ /* 0x0001e2000c10110c */
[----:B------:R-:W-:Y:S02]  /*9160*/  ISETP.LT.AND P2, PT, R7, UR11, !P0 ;  /* 0x0000000b07007c0c */ /* 0x000fe4000c741270 */
[----:B-1----:R-:W-:Y:S02]  /*9170*/  PRMT R45, R39, 0x7770, RZ ;  /* 0x00007770272d7816 */ /* 0x002fe400000000ff */
[----:B------:R-:W-:Y:S01]  /*9180*/  LEA.HI.X.SX32 R7, R30, R121, 0x1, P6 ;  /* 0x000000791e077211 */ /* 0x000fe200030f0eff */
[----:B------:R-:W-:Y:S01]  /*9190*/  IMAD R30, R8, R37, RZ ;  /* 0x00000025081e7224 */ /* 0x000fe200078e02ff */
[----:B---3--:R-:W-:Y:S01]  /*91a0*/  PRMT R47, R36, 0x7770, RZ ;  /* 0x00007770242f7816 */ /* 0x008fe200000000ff */
[----:B------:R1:W-:Y:S01]  /*91b0*/  @P5 STG.E.U8 desc[UR12][R4.64], R45 ;  /* 0x0000002d04005986 */ /* 0x0003e2000c10110c */
[----:B------:R-:W-:-:S02]  /*91c0*/  ISETP.LT.AND P5, PT, R8, UR11, !P0 ;  /* 0x0000000b08007c0c */ /* 0x000fc4000c7a1270 */
[----:B0-----:R-:W-:Y:S01]  /*91d0*/  IADD3 R2, P6, PT, R31, R35, RZ ;  /* 0x000000231f027210 */ /* 0x001fe20007fde0ff */
[----:B------:R0:W-:Y:S01]  /*91e0*/  @P3 STG.E.U8 desc[UR12][R6.64], R47 ;  /* 0x0000002f06003986 */ /* 0x0001e2000c10110c */
[----:B------:R-:W-:Y:S02]  /*91f0*/  ISETP.LT.AND P3, PT, R9, UR11, !P0 ;  /* 0x0000000b09007c0c */ /* 0x000fe4000c761270 */
[----:B------:R-:W-:Y:S02]  /*9200*/  LEA.HI.X.SX32 R3, R31, R121, 0x1, P6 ;  /* 0x000000791f037211 */ /* 0x000fe400030f0eff */
[----:B----4-:R-:W-:Y:S02]  /*9210*/  PRMT R31, R40, 0x7770, RZ ;  /* 0x00007770281f7816 */ /* 0x010fe400000000ff */
[----:B------:R-:W-:Y:S01]  /*9220*/  IADD3 R8, P6, PT, R30, R35, RZ ;  /* 0x000000231e087210 */ /* 0x000fe20007fde0ff */
[----:B-1----:R-:W-:Y:S01]  /*9230*/  IMAD R5, R9, R37, RZ ;  /* 0x0000002509057224 */ /* 0x002fe200078e02ff */
[----:B-----5:R-:W-:Y:S01]  /*9240*/  PRMT R43, R38, 0x7770, RZ ;  /* 0x00007770262b7816 */ /* 0x020fe200000000ff */
[----:B------:R1:W-:Y:S01]  /*9250*/  @P2 STG.E.U8 desc[UR12][R2.64], R31 ;  /* 0x0000001f02002986 */ /* 0x0003e2000c10110c */
[----:B------:R-:W-:-:S02]  /*9260*/  LEA.HI.X.SX32 R9, R30, R121, 0x1, P6 ;  /* 0x000000791e097211 */ /* 0x000fc400030f0eff */
[C---:B------:R-:W-:Y:S01]  /*9270*/  ISETP.LT.AND P2, PT, R29.reuse, UR11, !P0 ;  /* 0x0000000b1d007c0c */ /* 0x040fe2000c741270 */
[----:B------:R-:W-:Y:S01]  /*9280*/  IMAD R29, R29, R37, RZ ;  /* 0x000000251d1d7224 */ /* 0x000fe200078e02ff */
[----:B------:R-:W-:Y:S01]  /*9290*/  IADD3 R4, P6, PT, R5, R35, RZ ;  /* 0x0000002305047210 */ /* 0x000fe20007fde0ff */
[----:B------:R2:W-:Y:S01]  /*92a0*/  @P5 STG.E.U8 desc[UR12][R8.64], R43 ;  /* 0x0000002b08005986 */ /* 0x0005e2000c10110c */
[----:B------:R-:W-:Y:S02]  /*92b0*/  PRMT R45, R41, 0x7770, RZ ;  /* 0x00007770292d7816 */ /* 0x000fe400000000ff */
[----:B------:R-:W-:Y:S02]  /*92c0*/  LEA.HI.X.SX32 R5, R5, R121, 0x1, P6 ;  /* 0x0000007905057211 */ /* 0x000fe400030f0eff */
[C---:B------:R-:W-:Y:S01]  /*92d0*/  ISETP.LT.AND P5, PT, R28.reuse, UR11, !P0 ;  /* 0x0000000b1c007c0c */ /* 0x040fe2000c7a1270 */
[----:B------:R-:W-:Y:S01]  /*92e0*/  IMAD R28, R28, R37, RZ ;  /* 0x000000251c1c7224 */ /* 0x000fe200078e02ff */
[----:B0-----:R-:W-:Y:S01]  /*92f0*/  IADD3 R6, P6, PT, R29, R35, RZ ;  /* 0x000000231d067210 */ /* 0x001fe20007fde0ff */
[----:B------:R0:W-:Y:S01]  /*9300*/  @P3 STG.E.U8 desc[UR12][R4.64], R45 ;  /* 0x0000002d04003986 */ /* 0x0001e2000c10110c */
[C---:B------:R-:W-:Y:S01]  /*9310*/  ISETP.LT.AND P3, PT, R27.reuse, UR11, !P0 ;  /* 0x0000000b1b007c0c */ /* 0x040fe2000c761270 */
[----:B------:R-:W-:Y:S01]  /*9320*/  IMAD R27, R27, R37, RZ ;  /* 0x000000251b1b7224 */ /* 0x000fe200078e02ff */
[----:B------:R-:W-:-:S02]  /*9330*/  LEA.HI.X.SX32 R7, R29, R121, 0x1, P6 ;  /* 0x000000791d077211 */ /* 0x000fc400030f0eff */
[----:B------:R-:W-:Y:S02]  /*9340*/  PRMT R29, R32, 0x7770, RZ ;  /* 0x00007770201d7816 */ /* 0x000fe400000000ff */
[C---:B-1----:R-:W-:Y:S02]  /*9350*/  IADD3 R2, P6, PT, R28.reuse, R35, RZ ;  /* 0x000000231c027210 */ /* 0x042fe40007fde0ff */
[----:B------:R-:W-:Y:S01]  /*9360*/  PRMT R31, R33, 0x7770, RZ ;  /* 0x00007770211f7816 */ /* 0x000fe200000000ff */
[----:B------:R1:W-:Y:S01]  /*9370*/  @P2 STG.E.U8 desc[UR12][R6.64], R29 ;  /* 0x0000001d06002986 */ /* 0x0003e2000c10110c */
[----:B------:R-:W-:Y:S02]  /*9380*/  LEA.HI.X.SX32 R3, R28, R121, 0x1, P6 ;  /* 0x000000791c037211 */ /* 0x000fe400030f0eff */
[C---:B------:R-:W-:Y:S01]  /*9390*/  ISETP.LT.AND P2, PT, R26.reuse, UR11, !P0 ;  /* 0x0000000b1a007c0c */ /* 0x040fe2000c741270 */
[----:B------:R-:W-:Y:S01]  /*93a0*/  IMAD R26, R26, R37, RZ ;  /* 0x000000251a1a7224 */ /* 0x000fe200078e02ff */
[----:B--2---:R-:W-:Y:S01]  /*93b0*/  IADD3 R8, P6, PT, R27, R35, RZ ;  /* 0x000000231b087210 */ /* 0x004fe20007fde0ff */
[----:B------:R2:W-:Y:S01]  /*93c0*/  @P5 STG.E.U8 desc[UR12][R2.64], R31 ;  /* 0x0000001f02005986 */ /* 0x0005e2000c10110c */
[C---:B------:R-:W-:Y:S01]  /*93d0*/  ISETP.LT.AND P5, PT, R25.reuse, UR11, !P0 ;  /* 0x0000000b19007c0c */ /* 0x040fe2000c7a1270 */
[----:B------:R-:W-:Y:S01]  /*93e0*/  IMAD R25, R25, R37, RZ ;  /* 0x0000002519197224 */ /* 0x000fe200078e02ff */
[----:B------:R-:W-:-:S02]  /*93f0*/  LEA.HI.X.SX32 R9, R27, R121, 0x1, P6 ;  /* 0x000000791b097211 */ /* 0x000fc400030f0eff */
[----:B------:R-:W-:Y:S02]  /*9400*/  PRMT R27, R34, 0x7771, RZ ;  /* 0x00007771221b7816 */ /* 0x000fe400000000ff */
[C---:B0-----:R-:W-:Y:S02]  /*9410*/  IADD3 R4, P6, PT, R26.reuse, R35, RZ ;  /* 0x000000231a047210 */ /* 0x041fe40007fde0ff */
[----:B-1----:R-:W-:Y:S01]  /*9420*/  PRMT R29, R39, 0x7771, RZ ;  /* 0x00007771271d7816 */ /* 0x002fe200000000ff */
[----:B------:R0:W-:Y:S01]  /*9430*/  @P3 STG.E.U8 desc[UR12][R8.64], R27 ;  /* 0x0000001b08003986 */ /* 0x0001e2000c10110c */
[----:B------:R-:W-:Y:S02]  /*9440*/  LEA.HI.X.SX32 R5, R26, R121, 0x1, P6 ;  /* 0x000000791a057211 */ /* 0x000fe400030f0eff */
[C---:B------:R-:W-:Y:S02]  /*9450*/  IADD3 R6, P6, PT, R25.reuse, R35, RZ ;  /* 0x0000002319067210 */ /* 0x040fe40007fde0ff */
[C---:B------:R-:W-:Y:S01]  /*9460*/  ISETP.LT.AND P3, PT, R24.reuse, UR11, !P0 ;  /* 0x0000000b18007c0c */ /* 0x040fe2000c761270 */
[----:B------:R-:W-:Y:S01]  /*9470*/  IMAD R24, R24, R37, RZ ;  /* 0x0000002518187224 */ /* 0x000fe200078e02ff */
[----:B------:R-:W-:Y:S01]  /*9480*/  LEA.HI.X.SX32 R7, R25, R121, 0x1, P6 ;  /* 0x0000007919077211 */ /* 0x000fe200030f0eff */
[----:B------:R1:W-:Y:S01]  /*9490*/  @P2 STG.E.U8 desc[UR12][R4.64], R29 ;  /* 0x0000001d04002986 */ /* 0x0003e2000c10110c */
[----:B------:R-:W-:-:S02]  /*94a0*/  PRMT R25, R36, 0x7771, RZ ;  /* 0x0000777124197816 */ /* 0x000fc400000000ff */
[C---:B------:R-:W-:Y:S01]  /*94b0*/  ISETP.LT.AND P2, PT, R23.reuse, UR11, !P0 ;  /* 0x0000000b17007c0c */ /* 0x040fe2000c741270 */
[----:B------:R-:W-:Y:S01]  /*94c0*/  IMAD R23, R23, R37, RZ ;  /* 0x0000002517177224 */ /* 0x000fe200078e02ff */
[----:B--2---:R-:W-:Y:S01]  /*94d0*/  IADD3 R2, P6, PT, R24, R35, RZ ;  /* 0x0000002318027210 */ /* 0x004fe20007fde0ff */
[----:B------:R2:W-:Y:S01]  /*94e0*/  @P5 STG.E.U8 desc[UR12][R6.64], R25 ;  /* 0x0000001906005986 */ /* 0x0005e2000c10110c */
[----:B0-----:R-:W-:Y:S02]  /*94f0*/  PRMT R27, R40, 0x7771, RZ ;  /* 0x00007771281b7816 */ /* 0x001fe400000000ff */
[----:B------:R-:W-:Y:S02]  /*9500*/  LEA.HI.X.SX32 R3, R24, R121, 0x1, P6 ;  /* 0x0000007918037211 */ /* 0x000fe400030f0eff */
[C---:B------:R-:W-:Y:S01]  /*9510*/  ISETP.LT.AND P5, PT, R22.reuse, UR11, !P0 ;  /* 0x0000000b16007c0c */ /* 0x040fe2000c7a1270 */
[----:B------:R-:W-:Y:S01]  /*9520*/  IMAD R22, R22, R37, RZ ;  /* 0x0000002516167224 */ /* 0x000fe200078e02ff */
[----:B------:R-:W-:Y:S01]  /*9530*/  IADD3 R8, P6, PT, R23, R35, RZ ;  /* 0x0000002317087210 */ /* 0x000fe20007fde0ff */
[----:B------:R0:W-:Y:S01]  /*9540*/  @P3 STG.E.U8 desc[UR12][R2.64], R27 ;  /* 0x0000001b02003986 */ /* 0x0001e2000c10110c */
[C---:B------:R-:W-:Y:S01]  /*9550*/  ISETP.LT.AND P3, PT, R21.reuse, UR11, !P0 ;  /* 0x0000000b15007c0c */ /* 0x040fe2000c761270 */
[----:B------:R-:W-:Y:S01]  /*9560*/  IMAD R21, R21, R37, RZ ;  /* 0x0000002515157224 */ /* 0x000fe200078e02ff */
[----:B------:R-:W-:-:S02]  /*9570*/  LEA.HI.X.SX32 R9, R23, R121, 0x1, P6 ;  /* 0x0000007917097211 */ /* 0x000fc400030f0eff */
[----:B------:R-:W-:Y:S02]  /*9580*/  PRMT R23, R38, 0x7771, RZ ;  /* 0x0000777126177816 */ /* 0x000fe400000000ff */
[C---:B-1----:R-:W-:Y:S02]  /*9590*/  IADD3 R4, P6, PT, R22.reuse, R35, RZ ;  /* 0x0000002316047210 */ /* 0x042fe40007fde0ff */
[----:B--2---:R-:W-:Y:S01]  /*95a0*/  PRMT R25, R41, 0x7771, RZ ;  /* 0x0000777129197816 */ /* 0x004fe200000000ff */
[----:B------:R-:W-:Y:S01]  /*95b0*/  @P2 STG.E.U8 desc[UR12][R8.64], R23 ;  /* 0x0000001708002986 */ /* 0x000fe2000c10110c */
[----:B------:R-:W-:Y:S02]  /*95c0*/  LEA.HI.X.SX32 R5, R22, R121, 0x1, P6 ;  /* 0x0000007916057211 */ /* 0x000fe400030f0eff */
[C---:B------:R-:W-:Y:S01]  /*95d0*/  ISETP.LT.AND P6, PT, R20.reuse, UR11, !P0 ;  /* 0x0000000b14007c0c */ /* 0x040fe2000c7c1270 */
[----:B------:R-:W-:Y:S01]  /*95e0*/  IMAD R20, R20, R37, RZ ;  /* 0x0000002514147224 */ /* 0x000fe200078e02ff */
[C---:B------:R-:W-:Y:S01]  /*95f0*/  IADD3 R6, P2, PT, R21.reuse, R35, RZ ;  /* 0x0000002315067210 */ /* 0x040fe20007f5e0ff */
[----:B------:R1:W-:Y:S03]  /*9600*/  @P5 STG.E.U8 desc[UR12][R4.64], R25 ;  /* 0x0000001904005986 */ /* 0x0003e6000c10110c */
[----:B------:R-:W-:-:S02]  /*9610*/  LEA.HI.X.SX32 R7, R21, R121, 0x1, P2 ;  /* 0x0000007915077211 */ /* 0x000fc400010f0eff */
[----:B------:R-:W-:Y:S02]  /*9620*/  PRMT R21, R32, 0x7771, RZ ;  /* 0x0000777120157816 */ /* 0x000fe400000000ff */
[C---:B0-----:R-:W-:Y:S02]  /*9630*/  IADD3 R2, P5, PT, R20.reuse, R35, RZ ;  /* 0x0000002314027210 */ /* 0x041fe40007fbe0ff */
[----:B------:R-:W-:Y:S01]  /*9640*/  ISETP.LT.AND P2, PT, R19, UR11, !P0 ;  /* 0x0000000b13007c0c */ /* 0x000fe2000c741270 */
[----:B------:R0:W-:Y:S01]  /*9650*/  @P3 STG.E.U8 desc[UR12][R6.64], R21 ;  /* 0x0000001506003986 */ /* 0x0001e2000c10110c */
[----:B------:R-:W-:Y:S01]  /*9660*/  LEA.HI.X.SX32 R3, R20, R121, 0x1, P5 ;  /* 0x0000007914037211 */ /* 0x000fe200028f0eff */
[----:B-1----:R-:W-:Y:S01]  /*9670*/  IMAD R5, R37, 0x4, R0 ;  /* 0x0000000425057824 */ /* 0x002fe200078e0200 */
[----:B------:R-:W-:Y:S02]  /*9680*/  PRMT R19, R33, 0x7771, RZ ;  /* 0x0000777121137816 */ /* 0x000fe400000000ff */
[----:B------:R-:W-:-:S02]  /*9690*/  IADD3 R8, P3, PT, R0, R35, RZ ;  /* 0x0000002300087210 */ /* 0x000fc40007f7e0ff */
[----:B------:R-:W-:Y:S01]  /*96a0*/  ISETP.LT.AND P5, PT, R18, UR11, !P0 ;  /* 0x0000000b12007c0c */ /* 0x000fe2000c7a1270 */
[----:B------:R1:W-:Y:S01]  /*96b0*/  @P6 STG.E.U8 desc[UR12][R2.64], R19 ;  /* 0x0000001302006986 */ /* 0x0003e2000c10110c */
[----:B------:R-:W-:Y:S01]  /*96c0*/  LEA.HI.X.SX32 R9, R0, R121, 0x1, P3 ;  /* 0x0000007900097211 */ /* 0x000fe200018f0eff */
[----:B------:R-:W-:Y:S01]  /*96d0*/  IMAD R0, R37, 0x4, R5 ;  /* 0x0000000425007824 */ /* 0x000fe200078e0205 */
[----:B------:R-:W-:Y:S02]  /*96e0*/  PRMT R23, R34, 0x7772, RZ ;  /* 0x0000777222177816 */ /* 0x000fe400000000ff */
[----:B------:R-:W-:Y:S02]  /*96f0*/  IADD3 R4, P6, PT, R5, R35, RZ ;  /* 0x0000002305047210 */ /* 0x000fe40007fde0ff */
[----:B------:R-:W-:Y:S01]  /*9700*/  ISETP.LT.AND P3, PT, R17, UR11, !P0 ;  /* 0x0000000b11007c0c */ /* 0x000fe2000c761270 */
[----:B------:R-:W-:Y:S01]  /*9710*/  @P2 STG.E.U8 desc[UR12][R8.64], R23 ;  /* 0x0000001708002986 */ /* 0x000fe2000c10110c */
[----:B------:R-:W-:-:S02]  /*9720*/  LEA.HI.X.SX32 R5, R5, R121, 0x1, P6 ;  /* 0x0000007905057211 */ /* 0x000fc400030f0eff */
[----:B------:R-:W-:Y:S02]  /*9730*/  PRMT R17, R39, 0x7772, RZ ;  /* 0x0000777227117816 */ /* 0x000fe400000000ff */
[----:B------:R-:W-:Y:S01]  /*9740*/  ISETP.LT.AND P6, PT, R16, UR11, !P0 ;  /* 0x0000000b10007c0c */ /* 0x000fe2000c7c1270 */
[C---:B------:R-:W-:Y:S01]  /*9750*/  IMAD R16, R37.reuse, 0x4, R0 ;  /* 0x0000000425107824 */ /* 0x040fe200078e0200 */
[----:B0-----:R-:W-:Y:S01]  /*9760*/  IADD3 R6, P2, PT, R0, R35, RZ ;  /* 0x0000002300067210 */ /* 0x001fe20007f5e0ff */
[----:B------:R0:W-:Y:S01]  /*9770*/  @P5 STG.E.U8 desc[UR12][R4.64], R17 ;  /* 0x0000001104005986 */ /* 0x0001e2000c10110c */
[----:B-1----:R-:W-:Y:S02]  /*9780*/  PRMT R19, R36, 0x7772, RZ ;  /* 0x0000777224137816 */ /* 0x002fe400000000ff */
[----:B------:R-:W-:Y:S01]  /*9790*/  LEA.HI.X.SX32 R7, R0, R121, 0x1, P2 ;  /* 0x0000007900077211 */ /* 0x000fe200010f0eff */
[----:B------:R-:W-:Y:S01]  /*97a0*/  IMAD R0, R37, 0x4, R16 ;  /* 0x0000000425007824 */ /* 0x000fe200078e0210 */
[----:B------:R-:W-:-:S02]  /*97b0*/  IADD3 R2, P5, PT, R16, R35, RZ ;  /* 0x0000002310027210 */ /* 0x000fc40007fbe0ff */
[----:B------:R-:W-:Y:S01]  /*97c0*/  ISETP.LT.AND P2, PT, R12, UR11, !P0 ;  /* 0x0000000b0c007c0c */ /* 0x000fe2000c741270 */
[----:B------:R-:W-:Y:S01]  /*97d0*/  @P3 STG.E.U8 desc[UR12][R6.64], R19 ;  /* 0x0000001306003986 */ /* 0x000fe2000c10110c */
[----:B------:R-:W-:Y:S02]  /*97e0*/  LEA.HI.X.SX32 R3, R16, R121, 0x1, P5 ;  /* 0x0000007910037211 */ /* 0x000fe400028f0eff */
[----:B------:R-:W-:Y:S01]  /*97f0*/  PRMT R21, R40, 0x7772, RZ ;  /* 0x0000777228157816 */ /* 0x000fe200000000ff */
[----:B0-----:R-:W-:Y:S01]  /*9800*/  IMAD R5, R37, 0x4, R0 ;  /* 0x0000000425057824 */ /* 0x001fe200078e0200 */
[C---:B------:R-:W-:Y:S02]  /*9810*/  IADD3 R8, P3, PT, R0.reuse, R35, RZ ;  /* 0x0000002300087210 */ /* 0x040fe40007f7e0ff */
[----:B------:R-:W-:Y:S01]  /*9820*/  ISETP.LT.AND P5, PT, R11, UR11, !P0 ;  /* 0x0000000b0b007c0c */ /* 0x000fe2000c7a1270 */
[----:B------:R0:W-:Y:S01]  /*9830*/  @P6 STG.E.U8 desc[UR12][R2.64], R21 ;  /* 0x0000001502006986 */ /* 0x0001e2000c10110c */
[----:B------:R-:W-:Y:S01]  /*9840*/  LEA.HI.X.SX32 R9, R0, R121, 0x1, P3 ;  /* 0x0000007900097211 */ /* 0x000fe200018f0eff */
[----:B------:R-:W-:Y:S01]  /*9850*/  IMAD R0, R37, 0x4, R5 ;  /* 0x0000000425007824 */ /* 0x000fe200078e0205 */
[----:B------:R-:W-:-:S02]  /*9860*/  PRMT R11, R38, 0x7772, RZ ;  /* 0x00007772260b7816 */ /* 0x000fc400000000ff */
[C---:B------:R-:W-:Y:S02]  /*9870*/  IADD3 R4, P6, PT, R5.reuse, R35, RZ ;  /* 0x0000002305047210 */ /* 0x040fe40007fde0ff */
[----:B------:R-:W-:Y:S01]  /*9880*/  ISETP.LT.AND P3, PT, R48, UR11, !P0 ;  /* 0x0000000b30007c0c */ /* 0x000fe2000c761270 */
[----:B------:R1:W-:Y:S01]  /*9890*/  @P2 STG.E.U8 desc[UR12][R8.64], R11 ;  /* 0x0000000b08002986 */ /* 0x0003e2000c10110c */
[----:B------:R-:W-:Y:S02]  /*98a0*/  LEA.HI.X.SX32 R5, R5, R121, 0x1, P6 ;  /* 0x0000007905057211 */ /* 0x000fe400030f0eff */
[----:B------:R-:W-:Y:S01]  /*98b0*/  PRMT R17, R41, 0x7772, RZ ;  /* 0x0000777229117816 */ /* 0x000fe200000000ff */
[C---:B0-----:R-:W-:Y:S01]  /*98c0*/  IMAD R3, R37.reuse, 0x4, R0 ;  /* 0x0000000425037824 */ /* 0x041fe200078e0200 */
[----:B------:R-:W-:Y:S02]  /*98d0*/  IADD3 R6, P2, PT, R0, R35, RZ ;  /* 0x0000002300067210 */ /* 0x000fe40007f5e0ff */
[----:B------:R-:W-:Y:S01]  /*98e0*/  ISETP.LT.AND P6, PT, R46, UR11, !P0 ;  /* 0x0000000b2e007c0c */ /* 0x000fe2000c7c1270 */
[----:B------:R0:W-:Y:S01]  /*98f0*/  @P5 STG.E.U8 desc[UR12][R4.64], R17 ;  /* 0x0000001104005986 */ /* 0x0001e2000c10110c */
[----:B------:R-:W-:Y:S01]  /*9900*/  LEA.HI.X.SX32 R7, R0, R121, 0x1, P2 ;  /* 0x0000007900077211 */ /* 0x000fe200010f0eff */
[----:B------:R-:W-:Y:S01]  /*9910*/  IMAD R0, R37, 0x4, R3 ;  /* 0x0000000425007824 */ /* 0x000fe200078e0203 */
[----:B------:R-:W-:-:S02]  /*9920*/  IADD3 R2, P5, PT, R3, R35, RZ ;  /* 0x0000002303027210 */ /* 0x000fc40007fbe0ff */
[----:B------:R-:W-:Y:S01]  /*9930*/  PRMT R19, R32, 0x7772, RZ ;  /* 0x0000777220137816 */ /* 0x000fe200000000ff */
[----:B-1----:R-:W-:Y:S01]  /*9940*/  IMAD R11, R37, 0x4, R0 ;  /* 0x00000004250b7824 */ /* 0x002fe200078e0200 */
[----:B------:R-:W-:Y:S02]  /*9950*/  LEA.HI.X.SX32 R3, R3, R121, 0x1, P5 ;  /* 0x0000007903037211 */ /* 0x000fe400028f0eff */
[----:B------:R-:W-:Y:S01]  /*9960*/  IADD3 R8, P5, PT, R0, R35, RZ ;  /* 0x0000002300087210 */ /* 0x000fe20007fbe0ff */
[----:B------:R1:W-:Y:S01]  /*9970*/  @P3 STG.E.U8 desc[UR12][R6.64], R19 ;  /* 0x0000001306003986 */ /* 0x0003e2000c10110c */
[----:B------:R-:W-:Y:S02]  /*9980*/  PRMT R21, R33, 0x7772, RZ ;  /* 0x0000777221157816 */ /* 0x000fe400000000ff */
[----:B------:R-:W-:Y:S02]  /*9990*/  ISETP.LT.AND P3, PT, R44, UR11, !P0 ;  /* 0x0000000b2c007c0c */ /* 0x000fe4000c761270 */
[----:B------:R-:W-:Y:S01]  /*99a0*/  ISETP.LT.AND P2, PT, R42, UR11, !P0 ;  /* 0x0000000b2a007c0c */ /* 0x000fe2000c741270 */
[----:B------:R2:W-:Y:S01]  /*99b0*/  @P6 STG.E.U8 desc[UR12][R2.64], R21 ;  /* 0x0000001502006986 */ /* 0x0005e2000c10110c */
[----:B------:R-:W-:Y:S01]  /*99c0*/  LEA.HI.X.SX32 R9, R0, R121, 0x1, P5 ;  /* 0x0000007900097211 */ /* 0x000fe200028f0eff */
[----:B------:R-:W-:Y:S01]  /*99d0*/  IMAD R0, R37, 0x4, R11 ;  /* 0x0000000425007824 */ /* 0x000fe200078e020b */
[----:B0-----:R-:W-:-:S02]  /*99e0*/  IADD3 R4, P6, PT, R11, R35, RZ ;  /* 0x000000230b047210 */ /* 0x001fc40007fde0ff */
[----:B------:R-:W-:Y:S01]  /*99f0*/  PRMT R17, R34, 0x7773, RZ ;  /* 0x0000777322117816 */ /* 0x000fe200000000ff */
[----:B-1----:R-:W-:Y:S01]  /*9a00*/  IMAD R7, R37, 0x4, R0 ;  /* 0x0000000425077824 */ /* 0x002fe200078e0200 */
[----:B------:R-:W-:Y:S02]  /*9a10*/  LEA.HI.X.SX32 R5, R11, R121, 0x1, P6 ;  /* 0x000000790b057211 */ /* 0x000fe400030f0eff */
[----:B------:R-:W-:Y:S01]  /*9a20*/  PRMT R39, R39, 0x7773, RZ ;  /* 0x0000777327277816 */ /* 0x000fe200000000ff */
[----:B------:R-:W-:Y:S01]  /*9a30*/  IMAD R11, R37, 0x4, R7 ;  /* 0x00000004250b7824 */ /* 0x000fe200078e0207 */
[----:B------:R0:W-:Y:S01]  /*9a40*/  @P3 STG.E.U8 desc[UR12][R8.64], R17 ;  /* 0x0000001108003986 */ /* 0x0001e2000c10110c */
[-C--:B------:R-:W-:Y:S02]  /*9a50*/  IADD3 R6, P3, PT, R7, R35.reuse, RZ ;  /* 0x0000002307067210 */ /* 0x080fe40007f7e0ff */
[----:B------:R-:W-:Y:S01]  /*9a60*/  IMAD R16, R37, 0x4, R11 ;  /* 0x0000000425107824 */ /* 0x000fe200078e020b */
[----:B------:R1:W-:Y:S01]  /*9a70*/  @P2 STG.E.U8 desc[UR12][R4.64], R39 ;  /* 0x0000002704002986 */ /* 0x0003e2000c10110c */
[----:B--2---:R-:W-:-:S02]  /*9a80*/  IADD3 R2, P2, PT, R0, R35, RZ ;  /* 0x0000002300027210 */ /* 0x004fc40007f5e0ff */
[----:B------:R-:W-:Y:S02]  /*9a90*/  ISETP.LT.AND P5, PT, R10, UR11, !P0 ;  /* 0x0000000b0a007c0c */ /* 0x000fe4000c7a1270 */
[-C--:B------:R-:W-:Y:S01]  /*9aa0*/  LEA.HI.X.SX32 R3, R0, R121.reuse, 0x1, P2 ;  /* 0x0000007900037211 */ /* 0x080fe200010f0eff */
[----:B------:R-:W-:Y:S01]  /*9ab0*/  IMAD R0, R37, 0x4, R16 ;  /* 0x0000000425007824 */ /* 0x000fe200078e0210 */
[----:B------:R-:W-:Y:S02]  /*9ac0*/  LEA.HI.X.SX32 R7, R7, R121, 0x1, P3 ;  /* 0x0000007907077211 */ /* 0x000fe400018f0eff */
[C---:B0-----:R-:W-:Y:S02]  /*9ad0*/  IADD3 R8, P2, PT, R16.reuse, R35, RZ ;  /* 0x0000002310087210 */ /* 0x041fe40007f5e0ff */
[----:B------:R-:W-:Y:S01]  /*9ae0*/  ISETP.LT.AND P3, PT, R13, UR11, !P0 ;  /* 0x0000000b0d007c0c */ /* 0x000fe2000c761270 */
[----:B-1----:R-:W-:Y:S01]  /*9af0*/  IMAD R5, R37, 0x4, R0 ;  /* 0x0000000425057824 */ /* 0x002fe200078e0200 */
[----:B------:R-:W-:-:S02]  /*9b00*/  LEA.HI.X.SX32 R9, R16, R121, 0x1, P2 ;  /* 0x0000007910097211 */ /* 0x000fc400010f0eff */
[----:B------:R-:W-:Y:S02]  /*9b10*/  IADD3 R10, P6, PT, R11, R35, RZ ;  /* 0x000000230b0a7210 */ /* 0x000fe40007fde0ff */
[----:B------:R-:W-:Y:S02]  /*9b20*/  ISETP.LT.AND P2, PT, R15, UR11, !P0 ;  /* 0x0000000b0f007c0c */ /* 0x000fe4000c741270 */
[----:B------:R-:W-:Y:S02]  /*9b30*/  ISETP.LT.AND P0, PT, R14, UR11, !P0 ;  /* 0x0000000b0e007c0c */ /* 0x000fe4000c701270 */
[----:B------:R-:W-:Y:S02]  /*9b40*/  LEA.HI.X.SX32 R11, R11, R121, 0x1, P6 ;  /* 0x000000790b0b7211 */ /* 0x000fe400030f0eff */
[----:B------:R-:W-:Y:S02]  /*9b50*/  IADD3 R12, P6, PT, R0, R35, RZ ;  /* 0x00000023000c7210 */ /* 0x000fe40007fde0ff */
[----:B------:R-:W-:-:S02]  /*9b60*/  PRMT R15, R36, 0x7773, RZ ;  /* 0x00007773240f7816 */ /* 0x000fc400000000ff */
[----:B------:R-:W-:Y:S02]  /*9b70*/  PRMT R17, R40, 0x7773, RZ ;  /* 0x0000777328117816 */ /* 0x000fe400000000ff */
[----:B------:R-:W-:Y:S01]  /*9b80*/  PRMT R19, R38, 0x7773, RZ ;  /* 0x0000777326137816 */ /* 0x000fe200000000ff */
[----:B------:R0:W-:Y:S01]  /*9b90*/  @P5 STG.E.U8 desc[UR12][R2.64], R15 ;  /* 0x0000000f02005986 */ /* 0x0001e2000c10110c */
[----:B------:R-:W-:Y:S02]  /*9ba0*/  PRMT R41, R41, 0x7773, RZ ;  /* 0x0000777329297816 */ /* 0x000fe400000000ff */
[----:B------:R-:W-:Y:S01]  /*9bb0*/  LEA.HI.X.SX32 R13, R0, R121, 0x1, P6 ;  /* 0x00000079000d7211 */ /* 0x000fe200030f0eff */
[----:B------:R0:W-:Y:S01]  /*9bc0*/  @P4 STG.E.U8 desc[UR12][R6.64], R17 ;  /* 0x0000001106004986 */ /* 0x0001e2000c10110c */
[----:B------:R-:W-:Y:S02]  /*9bd0*/  PRMT R21, R32, 0x7773, RZ ;  /* 0x0000777320157816 */ /* 0x000fe400000000ff */
[----:B------:R-:W-:Y:S01]  /*9be0*/  IADD3 R4, P6, PT, R5, R35, RZ ;  /* 0x0000002305047210 */ /* 0x000fe20007fde0ff */
[----:B------:R0:W-:Y:S01]  /*9bf0*/  @P3 STG.E.U8 desc[UR12][R10.64], R19 ;  /* 0x000000130a003986 */ /* 0x0001e2000c10110c */
[----:B------:R-:W-:-:S02]  /*9c00*/  PRMT R33, R33, 0x7773, RZ ;  /* 0x0000777321217816 */ /* 0x000fc400000000ff */
[----:B------:R-:W-:Y:S01]  /*9c10*/  LEA.HI.X.SX32 R5, R5, R121, 0x1, P6 ;  /* 0x0000007905057211 */ /* 0x000fe200030f0eff */
[----:B------:R0:W-:Y:S04]  /*9c20*/  @P2 STG.E.U8 desc[UR12][R8.64], R41 ;  /* 0x0000002908002986 */ /* 0x0001e8000c10110c */
[----:B------:R0:W-:Y:S01]  /*9c30*/  @P1 STG.E.U8 desc[UR12][R12.64], R21 ;  /* 0x000000150c001986 */ /* 0x0001e2000c10110c */
[----:B------:R-:W-:Y:S05]  /*9c40*/  @!P0 EXIT ;  /* 0x000000000000894d */ /* 0x000fea0003800000 */
[----:B------:R-:W-:Y:S01]  /*9c50*/  STG.E.U8 desc[UR12][R4.64], R33 ;  /* 0x0000002104007986 */ /* 0x000fe2000c10110c */
[----:B------:R-:W-:Y:S05]  /*9c60*/  EXIT ;  /* 0x000000000000794d */ /* 0x000fea0003800000 */
.L_x_3:
[----:B------:R-:W-:-:S00]  /*9c70*/  BRA `(.L_x_3) ;  /* 0xfffffffc00fc7947 */ /* 0x000fc0000383ffff */
[----:B------:R-:W-:-:S00]  /*9c80*/  NOP ;  /* 0x0000000000007918 */ /* 0x000fc00000000000 */
[----:B------:R-:W-:-:S00]  /*9c90*/  NOP ;  /* 0x0000000000007918 */ /* 0x000fc00000000000 */
[----:B------:R-:W-:-:S00]  /*9ca0*/  NOP ;  /* 0x0000000000007918 */ /* 0x000fc00000000000 */
[----:B------:R-:W-:-:S00]  /*9cb0*/  NOP ;  /* 0x0000000000007918 */ /* 0x000fc00000000000 */
[----:B------:R-:W-:-:S00]  /*9cc0*/  NOP ;  /* 0x0000000000007918 */ /* 0x000fc00000000000 */
[----:B------:R-:W-:-:S00]  /*9cd0*/  NOP ;  /* 0x0000000000007918 */ /* 0x000fc00000000000 */
[----:B------:R-:W-:-:S00]  /*9ce0*/  NOP ;  /* 0x0000000000007918 */ /* 0x000fc00000000000 */
[----:B------:R-:W-:-:S00]  /*9cf0*/  NOP ;  /* 0x0000000000007918 */ /* 0x000fc00000000000 */
.L_x_4:


//--------------------- .nv.shared.matmul_kernel  --------------------------
	.section	.nv.shared.matmul_kernel,"aw",@nobits
	.sectionflags	@""
	.align	16
	.zero		1024


//--------------------- .nv.shared.reserved.0     --------------------------
	.section	.nv.shared.reserved.0,"aw",@nobits
	.weak		__nv_reservedSMEM_offset_0_alias
	.size		__nv_reservedSMEM_offset_0_alias, 0, 64
	.other		__nv_reservedSMEM_offset_0_alias,@"STO_CUDA_RESERVED_SHARED STV_DEFAULT"
__nv_reservedSMEM_offset_0_alias:
	.zero		0
	.zero		64


//--------------------- .nv.constant0.matmul_kernel --------------------------
	.section	.nv.constant0.matmul_kernel,"a",@progbits
	.sectionflags	@""
	.align	4
.nv.constant0.matmul_kernel:
	.zero		976


//--------------------- SYMBOLS --------------------------

	.type		.nv.reservedSmem.offset0,@object
	.size		.nv.reservedSmem.offset0,0x4
	.type		.nv.reservedSmem.cap,@object
	.size		.nv.reservedSmem.cap,0x4
